//
// Generated by NVIDIA NVVM Compiler
//
// Compiler Build ID: CL-36424714
// Cuda compilation tools, release 13.0, V13.0.88
// Based on NVVM 20.0.0
//

.version 9.0
.target sm_100
.address_size 64

	// .globl	_Z11debugPrintsPsi
.extern .func  (.param .b32 func_retval0) vprintf
(
	.param .b64 vprintf_param_0,
	.param .b64 vprintf_param_1
)
;
// _ZZ17detectStableStatePsS_iE5shArr has been demoted
.global .align 1 .b8 $str[5] = {37, 104, 100, 32};
.global .align 1 .b8 $str$1[6] = {32, 37, 104, 100, 32};
.global .align 1 .b8 $str$2[2] = {10};
.extern .shared .align 16 .b8 sharedArray[];

.visible .entry _Z11debugPrintsPsi(
	.param .u64 .ptr .align 1 _Z11debugPrintsPsi_param_0,
	.param .u32 _Z11debugPrintsPsi_param_1
)
{
	.local .align 8 .b8 	__local_depot0[8];
	.reg .b64 	%SP;
	.reg .b64 	%SPL;
	.reg .pred 	%p<15>;
	.reg .b16 	%rs<8>;
	.reg .b32 	%r<65>;
	.reg .b64 	%rd<59>;

	mov.u64 	%SPL, __local_depot0;
	cvta.local.u64 	%SP, %SPL;
	ld.param.u64 	%rd8, [_Z11debugPrintsPsi_param_0];
	ld.param.u32 	%r12, [_Z11debugPrintsPsi_param_1];
	cvta.to.global.u64 	%rd1, %rd8;
	add.u64 	%rd9, %SP, 0;
	add.u64 	%rd2, %SPL, 0;
	add.s32 	%r1, %r12, 2;
	setp.lt.s32 	%p1, %r12, -1;
	@%p1 bra 	$L__BB0_30;
	max.s32 	%r2, %r1, 1;
	and.b32  	%r3, %r2, 3;
	and.b32  	%r4, %r2, 2147483644;
	neg.s32 	%r5, %r4;
	add.s64 	%rd3, %rd1, 4;
	mov.b32 	%r62, 0;
	mov.u64 	%rd54, $str$2;
	mov.u64 	%rd39, $str;
$L__BB0_2:
	setp.lt.s32 	%p2, %r1, 4;
	mul.lo.s32 	%r7, %r62, %r1;
	mov.b32 	%r64, 0;
	@%p2 bra 	$L__BB0_17;
	mul.wide.u32 	%rd10, %r7, 2;
	add.s64 	%rd58, %rd3, %rd10;
	mov.u32 	%r63, %r5;
$L__BB0_4:
	ld.global.u16 	%rs1, [%rd58+-4];
	setp.gt.s16 	%p3, %rs1, -1;
	@%p3 bra 	$L__BB0_6;
	cvt.s32.s16 	%r18, %rs1;
	st.local.u32 	[%rd2], %r18;
	cvta.global.u64 	%rd15, %rd39;
	{ // callseq 1, 0
	.param .b64 param0;
	st.param.b64 	[param0], %rd15;
	.param .b64 param1;
	st.param.b64 	[param1], %rd9;
	.param .b32 retval0;
	call.uni (retval0), 
	vprintf, 
	(
	param0, 
	param1
	);
	ld.param.b32 	%r19, [retval0];
	} // callseq 1
	bra.uni 	$L__BB0_7;
$L__BB0_6:
	cvt.u32.u16 	%r15, %rs1;
	st.local.u32 	[%rd2], %r15;
	mov.u64 	%rd11, $str$1;
	cvta.global.u64 	%rd12, %rd11;
	{ // callseq 0, 0
	.param .b64 param0;
	st.param.b64 	[param0], %rd12;
	.param .b64 param1;
	st.param.b64 	[param1], %rd9;
	.param .b32 retval0;
	call.uni (retval0), 
	vprintf, 
	(
	param0, 
	param1
	);
	ld.param.b32 	%r16, [retval0];
	} // callseq 0
$L__BB0_7:
	ld.global.u16 	%rs2, [%rd58+-2];
	setp.lt.s16 	%p4, %rs2, 0;
	@%p4 bra 	$L__BB0_9;
	cvt.u32.u16 	%r21, %rs2;
	st.local.u32 	[%rd2], %r21;
	mov.u64 	%rd17, $str$1;
	cvta.global.u64 	%rd18, %rd17;
	{ // callseq 2, 0
	.param .b64 param0;
	st.param.b64 	[param0], %rd18;
	.param .b64 param1;
	st.param.b64 	[param1], %rd9;
	.param .b32 retval0;
	call.uni (retval0), 
	vprintf, 
	(
	param0, 
	param1
	);
	ld.param.b32 	%r22, [retval0];
	} // callseq 2
	bra.uni 	$L__BB0_10;
$L__BB0_9:
	cvt.s32.s16 	%r24, %rs2;
	st.local.u32 	[%rd2], %r24;
	cvta.global.u64 	%rd21, %rd39;
	{ // callseq 3, 0
	.param .b64 param0;
	st.param.b64 	[param0], %rd21;
	.param .b64 param1;
	st.param.b64 	[param1], %rd9;
	.param .b32 retval0;
	call.uni (retval0), 
	vprintf, 
	(
	param0, 
	param1
	);
	ld.param.b32 	%r25, [retval0];
	} // callseq 3
$L__BB0_10:
	ld.global.u16 	%rs3, [%rd58];
	setp.lt.s16 	%p5, %rs3, 0;
	@%p5 bra 	$L__BB0_12;
	cvt.u32.u16 	%r27, %rs3;
	st.local.u32 	[%rd2], %r27;
	mov.u64 	%rd23, $str$1;
	cvta.global.u64 	%rd24, %rd23;
	{ // callseq 4, 0
	.param .b64 param0;
	st.param.b64 	[param0], %rd24;
	.param .b64 param1;
	st.param.b64 	[param1], %rd9;
	.param .b32 retval0;
	call.uni (retval0), 
	vprintf, 
	(
	param0, 
	param1
	);
	ld.param.b32 	%r28, [retval0];
	} // callseq 4
	bra.uni 	$L__BB0_13;
$L__BB0_12:
	cvt.s32.s16 	%r30, %rs3;
	st.local.u32 	[%rd2], %r30;
	cvta.global.u64 	%rd27, %rd39;
	{ // callseq 5, 0
	.param .b64 param0;
	st.param.b64 	[param0], %rd27;
	.param .b64 param1;
	st.param.b64 	[param1], %rd9;
	.param .b32 retval0;
	call.uni (retval0), 
	vprintf, 
	(
	param0, 
	param1
	);
	ld.param.b32 	%r31, [retval0];
	} // callseq 5
$L__BB0_13:
	ld.global.u16 	%rs4, [%rd58+2];
	setp.lt.s16 	%p6, %rs4, 0;
	@%p6 bra 	$L__BB0_15;
	cvt.u32.u16 	%r33, %rs4;
	st.local.u32 	[%rd2], %r33;
	mov.u64 	%rd29, $str$1;
	cvta.global.u64 	%rd30, %rd29;
	{ // callseq 6, 0
	.param .b64 param0;
	st.param.b64 	[param0], %rd30;
	.param .b64 param1;
	st.param.b64 	[param1], %rd9;
	.param .b32 retval0;
	call.uni (retval0), 
	vprintf, 
	(
	param0, 
	param1
	);
	ld.param.b32 	%r34, [retval0];
	} // callseq 6
	bra.uni 	$L__BB0_16;
$L__BB0_15:
	cvt.s32.s16 	%r36, %rs4;
	st.local.u32 	[%rd2], %r36;
	cvta.global.u64 	%rd33, %rd39;
	{ // callseq 7, 0
	.param .b64 param0;
	st.param.b64 	[param0], %rd33;
	.param .b64 param1;
	st.param.b64 	[param1], %rd9;
	.param .b32 retval0;
	call.uni (retval0), 
	vprintf, 
	(
	param0, 
	param1
	);
	ld.param.b32 	%r37, [retval0];
	} // callseq 7
$L__BB0_16:
	add.s32 	%r63, %r63, 4;
	add.s64 	%rd58, %rd58, 8;
	setp.ne.s32 	%p7, %r63, 0;
	mov.u32 	%r64, %r4;
	@%p7 bra 	$L__BB0_4;
$L__BB0_17:
	setp.eq.s32 	%p8, %r3, 0;
	@%p8 bra 	$L__BB0_29;
	add.s32 	%r39, %r64, %r7;
	mul.wide.s32 	%rd35, %r39, 2;
	add.s64 	%rd7, %rd1, %rd35;
	ld.global.u16 	%rs5, [%rd7];
	setp.lt.s16 	%p9, %rs5, 0;
	@%p9 bra 	$L__BB0_20;
	cvt.u32.u16 	%r40, %rs5;
	st.local.u32 	[%rd2], %r40;
	mov.u64 	%rd36, $str$1;
	cvta.global.u64 	%rd37, %rd36;
	{ // callseq 8, 0
	.param .b64 param0;
	st.param.b64 	[param0], %rd37;
	.param .b64 param1;
	st.param.b64 	[param1], %rd9;
	.param .b32 retval0;
	call.uni (retval0), 
	vprintf, 
	(
	param0, 
	param1
	);
	ld.param.b32 	%r41, [retval0];
	} // callseq 8
	bra.uni 	$L__BB0_21;
$L__BB0_20:
	cvt.s32.s16 	%r43, %rs5;
	st.local.u32 	[%rd2], %r43;
	cvta.global.u64 	%rd40, %rd39;
	{ // callseq 9, 0
	.param .b64 param0;
	st.param.b64 	[param0], %rd40;
	.param .b64 param1;
	st.param.b64 	[param1], %rd9;
	.param .b32 retval0;
	call.uni (retval0), 
	vprintf, 
	(
	param0, 
	param1
	);
	ld.param.b32 	%r44, [retval0];
	} // callseq 9
$L__BB0_21:
	setp.eq.s32 	%p10, %r3, 1;
	@%p10 bra 	$L__BB0_29;
	ld.global.u16 	%rs6, [%rd7+2];
	setp.lt.s16 	%p11, %rs6, 0;
	@%p11 bra 	$L__BB0_24;
	cvt.u32.u16 	%r46, %rs6;
	st.local.u32 	[%rd2], %r46;
	mov.u64 	%rd42, $str$1;
	cvta.global.u64 	%rd43, %rd42;
	{ // callseq 10, 0
	.param .b64 param0;
	st.param.b64 	[param0], %rd43;
	.param .b64 param1;
	st.param.b64 	[param1], %rd9;
	.param .b32 retval0;
	call.uni (retval0), 
	vprintf, 
	(
	param0, 
	param1
	);
	ld.param.b32 	%r47, [retval0];
	} // callseq 10
	bra.uni 	$L__BB0_25;
$L__BB0_24:
	cvt.s32.s16 	%r49, %rs6;
	st.local.u32 	[%rd2], %r49;
	cvta.global.u64 	%rd46, %rd39;
	{ // callseq 11, 0
	.param .b64 param0;
	st.param.b64 	[param0], %rd46;
	.param .b64 param1;
	st.param.b64 	[param1], %rd9;
	.param .b32 retval0;
	call.uni (retval0), 
	vprintf, 
	(
	param0, 
	param1
	);
	ld.param.b32 	%r50, [retval0];
	} // callseq 11
$L__BB0_25:
	setp.eq.s32 	%p12, %r3, 2;
	@%p12 bra 	$L__BB0_29;
	ld.global.u16 	%rs7, [%rd7+4];
	setp.lt.s16 	%p13, %rs7, 0;
	@%p13 bra 	$L__BB0_28;
	cvt.u32.u16 	%r52, %rs7;
	st.local.u32 	[%rd2], %r52;
	mov.u64 	%rd48, $str$1;
	cvta.global.u64 	%rd49, %rd48;
	{ // callseq 12, 0
	.param .b64 param0;
	st.param.b64 	[param0], %rd49;
	.param .b64 param1;
	st.param.b64 	[param1], %rd9;
	.param .b32 retval0;
	call.uni (retval0), 
	vprintf, 
	(
	param0, 
	param1
	);
	ld.param.b32 	%r53, [retval0];
	} // callseq 12
	bra.uni 	$L__BB0_29;
$L__BB0_28:
	cvt.s32.s16 	%r55, %rs7;
	st.local.u32 	[%rd2], %r55;
	cvta.global.u64 	%rd52, %rd39;
	{ // callseq 13, 0
	.param .b64 param0;
	st.param.b64 	[param0], %rd52;
	.param .b64 param1;
	st.param.b64 	[param1], %rd9;
	.param .b32 retval0;
	call.uni (retval0), 
	vprintf, 
	(
	param0, 
	param1
	);
	ld.param.b32 	%r56, [retval0];
	} // callseq 13
$L__BB0_29:
	cvta.global.u64 	%rd55, %rd54;
	{ // callseq 14, 0
	.param .b64 param0;
	st.param.b64 	[param0], %rd55;
	.param .b64 param1;
	st.param.b64 	[param1], 0;
	.param .b32 retval0;
	call.uni (retval0), 
	vprintf, 
	(
	param0, 
	param1
	);
	ld.param.b32 	%r58, [retval0];
	} // callseq 14
	add.s32 	%r62, %r62, 1;
	setp.ne.s32 	%p14, %r62, %r2;
	@%p14 bra 	$L__BB0_2;
$L__BB0_30:
	mov.u64 	%rd56, $str$2;
	cvta.global.u64 	%rd57, %rd56;
	{ // callseq 15, 0
	.param .b64 param0;
	st.param.b64 	[param0], %rd57;
	.param .b64 param1;
	st.param.b64 	[param1], 0;
	.param .b32 retval0;
	call.uni (retval0), 
	vprintf, 
	(
	param0, 
	param1
	);
	ld.param.b32 	%r60, [retval0];
	} // callseq 15
	ret;

}
	// .globl	_Z16completeWrappingPsi
.visible .entry _Z16completeWrappingPsi(
	.param .u64 .ptr .align 1 _Z16completeWrappingPsi_param_0,
	.param .u32 _Z16completeWrappingPsi_param_1
)
{
	.reg .pred 	%p<2>;
	.reg .b16 	%rs<5>;
	.reg .b32 	%r<13>;
	.reg .b64 	%rd<18>;

	ld.param.u64 	%rd1, [_Z16completeWrappingPsi_param_0];
	ld.param.u32 	%r2, [_Z16completeWrappingPsi_param_1];
	mov.u32 	%r3, %ctaid.x;
	mov.u32 	%r4, %ntid.x;
	mov.u32 	%r5, %tid.x;
	mad.lo.s32 	%r6, %r3, %r4, %r5;
	add.s32 	%r1, %r6, 1;
	setp.gt.s32 	%p1, %r1, %r2;
	@%p1 bra 	$L__BB1_2;
	cvta.to.global.u64 	%rd2, %rd1;
	add.s32 	%r7, %r2, 2;
	cvt.s64.s32 	%rd3, %r1;
	cvt.s64.s32 	%rd4, %r2;
	add.s64 	%rd5, %rd4, %rd3;
	shl.b64 	%rd6, %rd5, 1;
	add.s64 	%rd7, %rd2, %rd6;
	ld.global.u16 	%rs1, [%rd7+4];
	mul.lo.s32 	%r8, %r7, %r2;
	add.s32 	%r9, %r7, %r1;
	add.s32 	%r10, %r9, %r8;
	mul.wide.s32 	%rd8, %r10, 2;
	add.s64 	%rd9, %rd2, %rd8;
	st.global.u16 	[%rd9], %rs1;
	add.s32 	%r11, %r8, %r1;
	mul.wide.s32 	%rd10, %r11, 2;
	add.s64 	%rd11, %rd2, %rd10;
	ld.global.u16 	%rs2, [%rd11];
	mul.wide.s32 	%rd12, %r1, 2;
	add.s64 	%rd13, %rd2, %rd12;
	st.global.u16 	[%rd13], %rs2;
	mul.lo.s32 	%r12, %r7, %r1;
	mul.wide.s32 	%rd14, %r12, 2;
	add.s64 	%rd15, %rd2, %rd14;
	ld.global.u16 	%rs3, [%rd15+2];
	mul.wide.s32 	%rd16, %r2, 2;
	add.s64 	%rd17, %rd15, %rd16;
	st.global.u16 	[%rd17+2], %rs3;
	ld.global.u16 	%rs4, [%rd17];
	st.global.u16 	[%rd15], %rs4;
$L__BB1_2:
	ret;

}
	// .globl	_Z13simulateIsingiiPsS_ii
.visible .entry _Z13simulateIsingiiPsS_ii(
	.param .u32 _Z13simulateIsingiiPsS_ii_param_0,
	.param .u32 _Z13simulateIsingiiPsS_ii_param_1,
	.param .u64 .ptr .align 1 _Z13simulateIsingiiPsS_ii_param_2,
	.param .u64 .ptr .align 1 _Z13simulateIsingiiPsS_ii_param_3,
	.param .u32 _Z13simulateIsingiiPsS_ii_param_4,
	.param .u32 _Z13simulateIsingiiPsS_ii_param_5
)
{
	.reg .pred 	%p<11>;
	.reg .b16 	%rs<12>;
	.reg .b32 	%r<67>;
	.reg .b64 	%rd<15>;

	ld.param.u32 	%r26, [_Z13simulateIsingiiPsS_ii_param_0];
	ld.param.u32 	%r27, [_Z13simulateIsingiiPsS_ii_param_1];
	ld.param.u64 	%rd7, [_Z13simulateIsingiiPsS_ii_param_2];
	ld.param.u64 	%rd8, [_Z13simulateIsingiiPsS_ii_param_3];
	ld.param.u32 	%r29, [_Z13simulateIsingiiPsS_ii_param_4];
	ld.param.u32 	%r28, [_Z13simulateIsingiiPsS_ii_param_5];
	mov.u32 	%r1, %ctaid.x;
	div.u32 	%r30, %r1, %r29;
	add.s32 	%r2, %r27, -2;
	mul.lo.s32 	%r31, %r30, %r2;
	mul.lo.s32 	%r32, %r30, %r29;
	sub.s32 	%r33, %r1, %r32;
	mul.lo.s32 	%r34, %r33, %r2;
	add.s32 	%r35, %r34, %r27;
	setp.gt.s32 	%p1, %r35, %r26;
	sub.s32 	%r36, %r26, %r27;
	selp.b32 	%r37, %r36, %r34, %p1;
	add.s32 	%r38, %r31, %r27;
	setp.gt.s32 	%p2, %r38, %r26;
	selp.b32 	%r39, %r36, %r31, %p2;
	mad.lo.s32 	%r3, %r39, %r26, %r37;
	setp.lt.s32 	%p3, %r27, 1;
	@%p3 bra 	$L__BB2_6;
	mov.u32 	%r4, %tid.x;
	shl.b32 	%r41, %r27, 1;
	cvt.u64.u32 	%rd1, %r41;
	mov.u32 	%r5, %ntid.x;
	cvta.to.global.u64 	%rd2, %rd7;
	mov.b32 	%r64, 0;
$L__BB2_2:
	add.s32 	%r7, %r64, %r4;
	setp.ge.u32 	%p4, %r7, %r27;
	@%p4 bra 	$L__BB2_5;
	mul.lo.s32 	%r42, %r7, %r27;
	mad.lo.s32 	%r43, %r7, %r26, %r3;
	shl.b32 	%r44, %r42, 1;
	mov.u32 	%r45, sharedArray;
	add.s32 	%r65, %r45, %r44;
	mul.wide.s32 	%rd10, %r43, 2;
	add.s64 	%rd3, %rd2, %rd10;
	mov.b64 	%rd14, 0;
$L__BB2_4:
	add.s64 	%rd11, %rd3, %rd14;
	ld.global.u8 	%rs1, [%rd11];
	st.shared.u8 	[%r65], %rs1;
	add.s64 	%rd14, %rd14, 1;
	add.s32 	%r65, %r65, 1;
	setp.lt.u64 	%p5, %rd14, %rd1;
	@%p5 bra 	$L__BB2_4;
$L__BB2_5:
	add.s32 	%r64, %r64, %r5;
	setp.lt.s32 	%p6, %r64, %r27;
	@%p6 bra 	$L__BB2_2;
$L__BB2_6:
	bar.sync 	0;
	mov.u32 	%r12, %ntid.x;
	mul.lo.s32 	%r46, %r1, %r12;
	mul.lo.s32 	%r13, %r46, %r28;
	mul.lo.s32 	%r14, %r28, %r12;
	setp.eq.s32 	%p7, %r14, 0;
	@%p7 bra 	$L__BB2_10;
	add.s32 	%r15, %r27, 1;
	add.s32 	%r16, %r27, -1;
	mad.lo.s32 	%r17, %r16, %r27, -2;
	add.s32 	%r18, %r26, 2;
	add.s32 	%r19, %r3, 1;
	cvta.to.global.u64 	%rd6, %rd8;
	mov.u32 	%r48, %tid.x;
	add.s32 	%r20, %r13, %r48;
	mov.b32 	%r66, 0;
$L__BB2_8:
	add.s32 	%r22, %r20, %r66;
	add.s32 	%r49, %r15, %r22;
	div.s32 	%r50, %r22, %r2;
	shl.b32 	%r23, %r50, 1;
	add.s32 	%r24, %r49, %r23;
	setp.gt.s32 	%p8, %r24, %r17;
	@%p8 bra 	$L__BB2_10;
	shl.b32 	%r51, %r24, 1;
	mov.u32 	%r52, sharedArray;
	add.s32 	%r53, %r51, %r52;
	ld.shared.u16 	%rs2, [%r53+-2];
	ld.shared.u16 	%rs3, [%r53+2];
	add.s32 	%r54, %r22, %r23;
	shl.b32 	%r55, %r54, 1;
	add.s32 	%r56, %r52, %r55;
	ld.shared.u16 	%rs4, [%r56+2];
	shl.b32 	%r57, %r16, 1;
	add.s32 	%r58, %r53, %r57;
	ld.shared.u16 	%rs5, [%r58+2];
	ld.shared.u16 	%rs6, [%r53];
	div.s32 	%r59, %r24, %r27;
	mul.lo.s32 	%r60, %r59, %r27;
	sub.s32 	%r61, %r24, %r60;
	mad.lo.s32 	%r62, %r59, %r18, %r19;
	add.s32 	%r63, %r62, %r61;
	add.s16 	%rs7, %rs3, %rs2;
	add.s16 	%rs8, %rs7, %rs4;
	add.s16 	%rs9, %rs8, %rs5;
	add.s16 	%rs10, %rs9, %rs6;
	setp.lt.s16 	%p9, %rs10, 1;
	selp.b16 	%rs11, -1, 1, %p9;
	mul.wide.s32 	%rd12, %r63, 2;
	add.s64 	%rd13, %rd6, %rd12;
	st.global.u16 	[%rd13], %rs11;
	add.s32 	%r66, %r66, %r12;
	setp.lt.u32 	%p10, %r66, %r14;
	@%p10 bra 	$L__BB2_8;
$L__BB2_10:
	ret;

}
	// .globl	_Z17detectStableStatePsS_i
.visible .entry _Z17detectStableStatePsS_i(
	.param .u64 .ptr .align 1 _Z17detectStableStatePsS_i_param_0,
	.param .u64 .ptr .align 1 _Z17detectStableStatePsS_i_param_1,
	.param .u32 _Z17detectStableStatePsS_i_param_2
)
{
	.reg .pred 	%p<11>;
	.reg .b32 	%r<71>;
	.reg .b64 	%rd<15>;
	// demoted variable
	.shared .align 4 .b8 _ZZ17detectStableStatePsS_iE5shArr[128];
	ld.param.u64 	%rd2, [_Z17detectStableStatePsS_i_param_0];
	ld.param.u64 	%rd3, [_Z17detectStableStatePsS_i_param_1];
	ld.param.u32 	%r30, [_Z17detectStableStatePsS_i_param_2];
	cvta.to.global.u64 	%rd1, %rd3;
	mov.u32 	%r1, %tid.x;
	mov.u32 	%r2, %ctaid.x;
	mov.u32 	%r70, %ntid.x;
	mad.lo.s32 	%r64, %r2, %r70, %r1;
	mov.u32 	%r32, %nctaid.x;
	mul.lo.s32 	%r5, %r70, %r32;
	setp.ge.s32 	%p1, %r64, %r30;
	mov.b32 	%r69, 0;
	@%p1 bra 	$L__BB3_7;
	add.s32 	%r35, %r64, %r5;
	max.s32 	%r36, %r30, %r35;
	setp.lt.s32 	%p2, %r35, %r30;
	selp.u32 	%r37, 1, 0, %p2;
	add.s32 	%r38, %r35, %r37;
	sub.s32 	%r39, %r36, %r38;
	div.u32 	%r40, %r39, %r5;
	add.s32 	%r41, %r40, %r37;
	add.s32 	%r6, %r41, 1;
	and.b32  	%r7, %r6, 3;
	setp.lt.u32 	%p3, %r41, 3;
	mov.b32 	%r69, 0;
	@%p3 bra 	$L__BB3_4;
	and.b32  	%r43, %r6, -4;
	shl.b32 	%r8, %r5, 2;
	neg.s32 	%r60, %r43;
	mov.b32 	%r69, 0;
	mul.wide.s32 	%rd6, %r5, 2;
$L__BB3_3:
	mul.wide.s32 	%rd4, %r64, 2;
	add.s64 	%rd5, %rd1, %rd4;
	ld.global.s16 	%r44, [%rd5];
	add.s32 	%r45, %r69, %r44;
	add.s64 	%rd7, %rd5, %rd6;
	ld.global.s16 	%r46, [%rd7];
	add.s32 	%r47, %r45, %r46;
	add.s64 	%rd8, %rd7, %rd6;
	ld.global.s16 	%r48, [%rd8];
	add.s32 	%r49, %r47, %r48;
	add.s64 	%rd9, %rd8, %rd6;
	ld.global.s16 	%r50, [%rd9];
	add.s32 	%r69, %r49, %r50;
	add.s32 	%r64, %r64, %r8;
	add.s32 	%r60, %r60, 4;
	setp.ne.s32 	%p4, %r60, 0;
	@%p4 bra 	$L__BB3_3;
$L__BB3_4:
	setp.eq.s32 	%p5, %r7, 0;
	@%p5 bra 	$L__BB3_7;
	neg.s32 	%r66, %r7;
$L__BB3_6:
	.pragma "nounroll";
	mul.wide.s32 	%rd10, %r64, 2;
	add.s64 	%rd11, %rd1, %rd10;
	ld.global.s16 	%r51, [%rd11];
	add.s32 	%r69, %r69, %r51;
	add.s32 	%r64, %r64, %r5;
	add.s32 	%r66, %r66, 1;
	setp.ne.s32 	%p6, %r66, 0;
	@%p6 bra 	$L__BB3_6;
$L__BB3_7:
	shl.b32 	%r52, %r1, 2;
	mov.u32 	%r53, _ZZ17detectStableStatePsS_iE5shArr;
	add.s32 	%r27, %r53, %r52;
	st.shared.u32 	[%r27], %r69;
	bar.sync 	0;
	setp.lt.u32 	%p7, %r70, 2;
	@%p7 bra 	$L__BB3_11;
$L__BB3_8:
	shr.u32 	%r29, %r70, 1;
	setp.ge.u32 	%p8, %r1, %r29;
	@%p8 bra 	$L__BB3_10;
	shl.b32 	%r54, %r29, 2;
	add.s32 	%r55, %r27, %r54;
	ld.shared.u32 	%r56, [%r55];
	ld.shared.u32 	%r57, [%r27];
	add.s32 	%r58, %r57, %r56;
	st.shared.u32 	[%r27], %r58;
$L__BB3_10:
	bar.sync 	0;
	setp.gt.u32 	%p9, %r70, 3;
	mov.u32 	%r70, %r29;
	@%p9 bra 	$L__BB3_8;
$L__BB3_11:
	setp.ne.s32 	%p10, %r1, 0;
	@%p10 bra 	$L__BB3_13;
	ld.shared.u32 	%r59, [_ZZ17detectStableStatePsS_iE5shArr];
	cvta.to.global.u64 	%rd12, %rd2;
	mul.wide.u32 	%rd13, %r2, 2;
	add.s64 	%rd14, %rd12, %rd13;
	st.global.u16 	[%rd14], %r59;
$L__BB3_13:
	ret;

}


// ===== COMPILED SASS (sm_100) =====

	.target	sm_100

	.elftype	@"ET_EXEC"


//--------------------- .note.nv.tkinfo           --------------------------
	.section	.note.nv.tkinfo,"",@"SHT_NOTE"
	.sectionflags	@"SHF_NOTE_NV_TKINFO"
	.tkinfo
        /*0018*/ 	.word	0x00000002
        /*0030*/ 	.string	""
        /*0030*/ 	.string	"ptxas"
        /*0030*/ 	.string	"Cuda compilation tools, release 13.0, V13.0.88"
        /*0030*/ 	.string	"Build cuda_13.0.r13.0/compiler.36424714_0"
        /*0030*/ 	.string	"-arch sm_100 -m 64 "



//--------------------- .note.nv.cuinfo           --------------------------
	.section	.note.nv.cuinfo,"",@"SHT_NOTE"
	.sectionflags	@"SHF_NOTE_NV_CUINFO"
        /*0018*/ 	.short	0x0002
        /*001a*/ 	.short	0x0064
        /*001c*/ 	.short	0x0082
	.zero		2


//--------------------- .nv.info                  --------------------------
	.section	.nv.info,"",@"SHT_CUDA_INFO"
	.align	4


	//----- nvinfo : EIATTR_REGCOUNT
	.align		4
        /*0000*/ 	.byte	0x04, 0x2f
        /*0002*/ 	.short	(.L_4 - .L_3)
	.align		4
.L_3:
        /*0004*/ 	.word	index@(_Z11debugPrintsPsi)
        /*0008*/ 	.word	0x0000001d


	//----- nvinfo : EIATTR_FRAME_SIZE
	.align		4
.L_4:
        /*000c*/ 	.byte	0x04, 0x11
        /*000e*/ 	.short	(.L_6 - .L_5)
	.align		4
.L_5:
        /*0010*/ 	.word	index@(_Z11debugPrintsPsi)
        /*0014*/ 	.word	0x00000008


	//----- nvinfo : EIATTR_REGCOUNT
	.align		4
.L_6:
        /*0018*/ 	.byte	0x04, 0x2f
        /*001a*/ 	.short	(.L_8 - .L_7)
	.align		4
.L_7:
        /*001c*/ 	.word	index@(_Z16completeWrappingPsi)
        /*0020*/ 	.word	0x00000014


	//----- nvinfo : EIATTR_FRAME_SIZE
	.align		4
.L_8:
        /*0024*/ 	.byte	0x04, 0x11
        /*0026*/ 	.short	(.L_10 - .L_9)
	.align		4
.L_9:
        /*0028*/ 	.word	index@(_Z16completeWrappingPsi)
        /*002c*/ 	.word	0x00000000


	//----- nvinfo : EIATTR_REGCOUNT
	.align		4
.L_10:
        /*0030*/ 	.byte	0x04, 0x2f
        /*0032*/ 	.short	(.L_12 - .L_11)
	.align		4
.L_11:
        /*0034*/ 	.word	index@(_Z13simulateIsingiiPsS_ii)
        /*0038*/ 	.word	0x0000001b


	//----- nvinfo : EIATTR_FRAME_SIZE
	.align		4
.L_12:
        /*003c*/ 	.byte	0x04, 0x11
        /*003e*/ 	.short	(.L_14 - .L_13)
	.align		4
.L_13:
        /*0040*/ 	.word	index@(_Z13simulateIsingiiPsS_ii)
        /*0044*/ 	.word	0x00000000


	//----- nvinfo : EIATTR_REGCOUNT
	.align		4
.L_14:
        /*0048*/ 	.byte	0x04, 0x2f
        /*004a*/ 	.short	(.L_16 - .L_15)
	.align		4
.L_15:
        /*004c*/ 	.word	index@(_Z17detectStableStatePsS_i)
        /*0050*/ 	.word	0x00000020


	//----- nvinfo : EIATTR_FRAME_SIZE
	.align		4
.L_16:
        /*0054*/ 	.byte	0x04, 0x11
        /*0056*/ 	.short	(.L_18 - .L_17)
	.align		4
.L_17:
        /*0058*/ 	.word	index@(_Z17detectStableStatePsS_i)
        /*005c*/ 	.word	0x00000000


	//----- nvinfo : EIATTR_MIN_STACK_SIZE
	.align		4
.L_18:
        /*0060*/ 	.byte	0x04, 0x12
        /*0062*/ 	.short	(.L_20 - .L_19)
	.align		4
.L_19:
        /*0064*/ 	.word	index@(_Z17detectStableStatePsS_i)
        /*0068*/ 	.word	0x00000000


	//----- nvinfo : EIATTR_MIN_STACK_SIZE
	.align		4
.L_20:
        /*006c*/ 	.byte	0x04, 0x12
        /*006e*/ 	.short	(.L_22 - .L_21)
	.align		4
.L_21:
        /*0070*/ 	.word	index@(_Z13simulateIsingiiPsS_ii)
        /*0074*/ 	.word	0x00000000


	//----- nvinfo : EIATTR_MIN_STACK_SIZE
	.align		4
.L_22:
        /*0078*/ 	.byte	0x04, 0x12
        /*007a*/ 	.short	(.L_24 - .L_23)
	.align		4
.L_23:
        /*007c*/ 	.word	index@(_Z16completeWrappingPsi)
        /*0080*/ 	.word	0x00000000


	//----- nvinfo : EIATTR_MIN_STACK_SIZE
	.align		4
.L_24:
        /*0084*/ 	.byte	0x04, 0x12
        /*0086*/ 	.short	(.L_26 - .L_25)
	.align		4
.L_25:
        /*0088*/ 	.word	index@(_Z11debugPrintsPsi)
        /*008c*/ 	.word	0x00000008
.L_26:


//--------------------- .nv.compat                --------------------------
	.section	.nv.compat,"",@"SHT_CUDA_COMPAT_INFO"
	.align	4
        /*0000*/ 	.byte	0x02, 0x09, 0x00, 0x00, 0x02, 0x02, 0x01, 0x00, 0x02, 0x05, 0x05, 0x00, 0x03, 0x07, 0x01, 0x01
        /*0010*/ 	.byte	0x02, 0x03, 0x00, 0x00, 0x02, 0x06, 0x01, 0x00, 0x04, 0x0b, 0x08, 0x00, 0x09, 0x00, 0x00, 0x00
        /*0020*/ 	.byte	0x00, 0x00, 0x00, 0x00


//--------------------- .nv.info._Z17detectStableStatePsS_i --------------------------
	.section	.nv.info._Z17detectStableStatePsS_i,"",@"SHT_CUDA_INFO"
	.sectionflags	@""
	.align	4


	//----- nvinfo : EIATTR_CUDA_API_VERSION
	.align		4
        /*0000*/ 	.byte	0x04, 0x37
        /*0002*/ 	.short	(.L_28 - .L_27)
.L_27:
        /*0004*/ 	.word	0x00000082


	//----- nvinfo : EIATTR_KPARAM_INFO
	.align		4
.L_28:
        /*0008*/ 	.byte	0x04, 0x17
        /*000a*/ 	.short	(.L_30 - .L_29)
.L_29:
        /*000c*/ 	.word	0x00000000
        /*0010*/ 	.short	0x0002
        /*0012*/ 	.short	0x0010
        /*0014*/ 	.byte	0x00, 0xf0, 0x11, 0x00


	//----- nvinfo : EIATTR_KPARAM_INFO
	.align		4
.L_30:
        /*0018*/ 	.byte	0x04, 0x17
        /*001a*/ 	.short	(.L_32 - .L_31)
.L_31:
        /*001c*/ 	.word	0x00000000
        /*0020*/ 	.short	0x0001
        /*0022*/ 	.short	0x0008
        /*0024*/ 	.byte	0x00, 0xf5, 0x21, 0x00


	//----- nvinfo : EIATTR_KPARAM_INFO
	.align		4
.L_32:
        /*0028*/ 	.byte	0x04, 0x17
        /*002a*/ 	.short	(.L_34 - .L_33)
.L_33:
        /*002c*/ 	.word	0x00000000
        /*0030*/ 	.short	0x0000
        /*0032*/ 	.short	0x0000
        /*0034*/ 	.byte	0x00, 0xf5, 0x21, 0x00


	//----- nvinfo : EIATTR_SPARSE_MMA_MASK
	.align		4
.L_34:
        /*0038*/ 	.byte	0x03, 0x50
        /*003a*/ 	.short	0x0000


	//----- nvinfo : EIATTR_MAXREG_COUNT
	.align		4
        /*003c*/ 	.byte	0x03, 0x1b
        /*003e*/ 	.short	0x00ff


	//----- nvinfo : EIATTR_NUM_BARRIERS
	.align		4
        /*0040*/ 	.byte	0x02, 0x4c
        /*0042*/ 	.byte	0x01
	.zero		1


	//----- nvinfo : EIATTR_MERCURY_ISA_VERSION
	.align		4
        /*0044*/ 	.byte	0x03, 0x5f
        /*0046*/ 	.short	0x0101


	//----- nvinfo : EIATTR_VRC_CTA_INIT_COUNT
	.align		4
        /*0048*/ 	.byte	0x02, 0x4a
	.zero		1
	.zero		1


	//----- nvinfo : EIATTR_EXIT_INSTR_OFFSETS
	.align		4
        /*004c*/ 	.byte	0x04, 0x1c
        /*004e*/ 	.short	(.L_36 - .L_35)


	//   ....[0]....
.L_35:
        /*0050*/ 	.word	0x00000bc0


	//   ....[1]....
        /*0054*/ 	.word	0x00000c40


	//----- nvinfo : EIATTR_CRS_STACK_SIZE
	.align		4
.L_36:
        /*0058*/ 	.byte	0x04, 0x1e
        /*005a*/ 	.short	(.L_38 - .L_37)
.L_37:
        /*005c*/ 	.word	0x00000000


	//----- nvinfo : EIATTR_CBANK_PARAM_SIZE
	.align		4
.L_38:
        /*0060*/ 	.byte	0x03, 0x19
        /*0062*/ 	.short	0x0014


	//----- nvinfo : EIATTR_PARAM_CBANK
	.align		4
        /*0064*/ 	.byte	0x04, 0x0a
        /*0066*/ 	.short	(.L_40 - .L_39)
	.align		4
.L_39:
        /*0068*/ 	.word	index@(.nv.constant0._Z17detectStableStatePsS_i)
        /*006c*/ 	.short	0x0380
        /*006e*/ 	.short	0x0014


	//----- nvinfo : EIATTR_SW_WAR
	.align		4
.L_40:
        /*0070*/ 	.byte	0x04, 0x36
        /*0072*/ 	.short	(.L_42 - .L_41)
.L_41:
        /*0074*/ 	.word	0x00000008
.L_42:


//--------------------- .nv.info._Z13simulateIsingiiPsS_ii --------------------------
	.section	.nv.info._Z13simulateIsingiiPsS_ii,"",@"SHT_CUDA_INFO"
	.sectionflags	@""
	.align	4


	//----- nvinfo : EIATTR_CUDA_API_VERSION
	.align		4
        /*0000*/ 	.byte	0x04, 0x37
        /*0002*/ 	.short	(.L_44 - .L_43)
.L_43:
        /*0004*/ 	.word	0x00000082


	//----- nvinfo : EIATTR_KPARAM_INFO
	.align		4
.L_44:
        /*0008*/ 	.byte	0x04, 0x17
        /*000a*/ 	.short	(.L_46 - .L_45)
.L_45:
        /*000c*/ 	.word	0x00000000
        /*0010*/ 	.short	0x0005
        /*0012*/ 	.short	0x001c
        /*0014*/ 	.byte	0x00, 0xf0, 0x11, 0x00


	//----- nvinfo : EIATTR_KPARAM_INFO
	.align		4
.L_46:
        /*0018*/ 	.byte	0x04, 0x17
        /*001a*/ 	.short	(.L_48 - .L_47)
.L_47:
        /*001c*/ 	.word	0x00000000
        /*0020*/ 	.short	0x0004
        /*0022*/ 	.short	0x0018
        /*0024*/ 	.byte	0x00, 0xf0, 0x11, 0x00


	//----- nvinfo : EIATTR_KPARAM_INFO
	.align		4
.L_48:
        /*0028*/ 	.byte	0x04, 0x17
        /*002a*/ 	.short	(.L_50 - .L_49)
.L_49:
        /*002c*/ 	.word	0x00000000
        /*0030*/ 	.short	0x0003
        /*0032*/ 	.short	0x0010
        /*0034*/ 	.byte	0x00, 0xf5, 0x21, 0x00


	//----- nvinfo : EIATTR_KPARAM_INFO
	.align		4
.L_50:
        /*0038*/ 	.byte	0x04, 0x17
        /*003a*/ 	.short	(.L_52 - .L_51)
.L_51:
        /*003c*/ 	.word	0x00000000
        /*0040*/ 	.short	0x0002
        /*0042*/ 	.short	0x0008
        /*0044*/ 	.byte	0x00, 0xf5, 0x21, 0x00


	//----- nvinfo : EIATTR_KPARAM_INFO
	.align		4
.L_52:
        /*0048*/ 	.byte	0x04, 0x17
        /*004a*/ 	.short	(.L_54 - .L_53)
.L_53:
        /*004c*/ 	.word	0x00000000
        /*0050*/ 	.short	0x0001
        /*0052*/ 	.short	0x0004
        /*0054*/ 	.byte	0x00, 0xf0, 0x11, 0x00


	//----- nvinfo : EIATTR_KPARAM_INFO
	.align		4
.L_54:
        /*0058*/ 	.byte	0x04, 0x17
        /*005a*/ 	.short	(.L_56 - .L_55)
.L_55:
        /*005c*/ 	.word	0x00000000
        /*0060*/ 	.short	0x0000
        /*0062*/ 	.short	0x0000
        /*0064*/ 	.byte	0x00, 0xf0, 0x11, 0x00


	//----- nvinfo : EIATTR_SPARSE_MMA_MASK
	.align		4
.L_56:
        /*0068*/ 	.byte	0x03, 0x50
        /*006a*/ 	.short	0x0000


	//----- nvinfo : EIATTR_MAXREG_COUNT
	.align		4
        /*006c*/ 	.byte	0x03, 0x1b
        /*006e*/ 	.short	0x00ff


	//----- nvinfo : EIATTR_NUM_BARRIERS
	.align		4
        /*0070*/ 	.byte	0x02, 0x4c
        /*0072*/ 	.byte	0x01
	.zero		1


	//----- nvinfo : EIATTR_MERCURY_ISA_VERSION
	.align		4
        /*0074*/ 	.byte	0x03, 0x5f
        /*0076*/ 	.short	0x0101


	//----- nvinfo : EIATTR_VRC_CTA_INIT_COUNT
	.align		4
        /*0078*/ 	.byte	0x02, 0x4a
	.zero		1
	.zero		1


	//----- nvinfo : EIATTR_EXIT_INSTR_OFFSETS
	.align		4
        /*007c*/ 	.byte	0x04, 0x1c
        /*007e*/ 	.short	(.L_58 - .L_57)


	//   ....[0]....
.L_57:
        /*0080*/ 	.word	0x000007d0


	//   ....[1]....
        /*0084*/ 	.word	0x00000a90


	//   ....[2]....
        /*0088*/ 	.word	0x00000db0


	//----- nvinfo : EIATTR_CRS_STACK_SIZE
	.align		4
.L_58:
        /*008c*/ 	.byte	0x04, 0x1e
        /*008e*/ 	.short	(.L_60 - .L_59)
.L_59:
        /*0090*/ 	.word	0x00000000


	//----- nvinfo : EIATTR_CBANK_PARAM_SIZE
	.align		4
.L_60:
        /*0094*/ 	.byte	0x03, 0x19
        /*0096*/ 	.short	0x0020


	//----- nvinfo : EIATTR_PARAM_CBANK
	.align		4
        /*0098*/ 	.byte	0x04, 0x0a
        /*009a*/ 	.short	(.L_62 - .L_61)
	.align		4
.L_61:
        /*009c*/ 	.word	index@(.nv.constant0._Z13simulateIsingiiPsS_ii)
        /*00a0*/ 	.short	0x0380
        /*00a2*/ 	.short	0x0020


	//----- nvinfo : EIATTR_SW_WAR
	.align		4
.L_62:
        /*00a4*/ 	.byte	0x04, 0x36
        /*00a6*/ 	.short	(.L_64 - .L_63)
.L_63:
        /*00a8*/ 	.word	0x00000008
.L_64:


//--------------------- .nv.info._Z16completeWrappingPsi --------------------------
	.section	.nv.info._Z16completeWrappingPsi,"",@"SHT_CUDA_INFO"
	.sectionflags	@""
	.align	4


	//----- nvinfo : EIATTR_CUDA_API_VERSION
	.align		4
        /*0000*/ 	.byte	0x04, 0x37
        /*0002*/ 	.short	(.L_66 - .L_65)
.L_65:
        /*0004*/ 	.word	0x00000082


	//----- nvinfo : EIATTR_KPARAM_INFO
	.align		4
.L_66:
        /*0008*/ 	.byte	0x04, 0x17
        /*000a*/ 	.short	(.L_68 - .L_67)
.L_67:
        /*000c*/ 	.word	0x00000000
        /*0010*/ 	.short	0x0001
        /*0012*/ 	.short	0x0008
        /*0014*/ 	.byte	0x00, 0xf0, 0x11, 0x00


	//----- nvinfo : EIATTR_KPARAM_INFO
	.align		4
.L_68:
        /*0018*/ 	.byte	0x04, 0x17
        /*001a*/ 	.short	(.L_70 - .L_69)
.L_69:
        /*001c*/ 	.word	0x00000000
        /*0020*/ 	.short	0x0000
        /*0022*/ 	.short	0x0000
        /*0024*/ 	.byte	0x00, 0xf5, 0x21, 0x00


	//----- nvinfo : EIATTR_SPARSE_MMA_MASK
	.align		4
.L_70:
        /*0028*/ 	.byte	0x03, 0x50
        /*002a*/ 	.short	0x0000


	//----- nvinfo : EIATTR_MAXREG_COUNT
	.align		4
        /*002c*/ 	.byte	0x03, 0x1b
        /*002e*/ 	.short	0x00ff


	//----- nvinfo : EIATTR_MERCURY_ISA_VERSION
	.align		4
        /*0030*/ 	.byte	0x03, 0x5f
        /*0032*/ 	.short	0x0101


	//----- nvinfo : EIATTR_VRC_CTA_INIT_COUNT
	.align		4
        /*0034*/ 	.byte	0x02, 0x4a
	.zero		1
	.zero		1


	//----- nvinfo : EIATTR_EXIT_INSTR_OFFSETS
	.align		4
        /*0038*/ 	.byte	0x04, 0x1c
        /*003a*/ 	.short	(.L_72 - .L_71)


	//   ....[0]....
.L_71:
        /*003c*/ 	.word	0x00000080


	//   ....[1]....
        /*0040*/ 	.word	0x00000230


	//----- nvinfo : EIATTR_CBANK_PARAM_SIZE
	.align		4
.L_72:
        /*0044*/ 	.byte	0x03, 0x19
        /*0046*/ 	.short	0x000c


	//----- nvinfo : EIATTR_PARAM_CBANK
	.align		4
        /*0048*/ 	.byte	0x04, 0x0a
        /*004a*/ 	.short	(.L_74 - .L_73)
	.align		4
.L_73:
        /*004c*/ 	.word	index@(.nv.constant0._Z16completeWrappingPsi)
        /*0050*/ 	.short	0x0380
        /*0052*/ 	.short	0x000c


	//----- nvinfo : EIATTR_SW_WAR
	.align		4
.L_74:
        /*0054*/ 	.byte	0x04, 0x36
        /*0056*/ 	.short	(.L_76 - .L_75)
.L_75:
        /*0058*/ 	.word	0x00000008
.L_76:


//--------------------- .nv.info._Z11debugPrintsPsi --------------------------
	.section	.nv.info._Z11debugPrintsPsi,"",@"SHT_CUDA_INFO"
	.sectionflags	@""
	.align	4


	//----- nvinfo : EIATTR_CUDA_API_VERSION
	.align		4
        /*0000*/ 	.byte	0x04, 0x37
        /*0002*/ 	.short	(.L_78 - .L_77)
.L_77:
        /*0004*/ 	.word	0x00000082


	//----- nvinfo : EIATTR_KPARAM_INFO
	.align		4
.L_78:
        /*0008*/ 	.byte	0x04, 0x17
        /*000a*/ 	.short	(.L_80 - .L_79)
.L_79:
        /*000c*/ 	.word	0x00000000
        /*0010*/ 	.short	0x0001
        /*0012*/ 	.short	0x0008
        /*0014*/ 	.byte	0x00, 0xf0, 0x11, 0x00


	//----- nvinfo : EIATTR_KPARAM_INFO
	.align		4
.L_80:
        /*0018*/ 	.byte	0x04, 0x17
        /*001a*/ 	.short	(.L_82 - .L_81)
.L_81:
        /*001c*/ 	.word	0x00000000
        /*0020*/ 	.short	0x0000
        /*0022*/ 	.short	0x0000
        /*0024*/ 	.byte	0x00, 0xf5, 0x21, 0x00


	//----- nvinfo : EIATTR_SPARSE_MMA_MASK
	.align		4
.L_82:
        /*0028*/ 	.byte	0x03, 0x50
        /*002a*/ 	.short	0x0000


	//----- nvinfo : EIATTR_MAXREG_COUNT
	.align		4
        /*002c*/ 	.byte	0x03, 0x1b
        /*002e*/ 	.short	0x00ff


	//----- nvinfo : EIATTR_EXTERNS
	.align		4
        /*0030*/ 	.byte	0x04, 0x0f
        /*0032*/ 	.short	(.L_84 - .L_83)


	//   ....[0]....
	.align		4
.L_83:
        /*0034*/ 	.word	index@(vprintf)


	//----- nvinfo : EIATTR_MERCURY_ISA_VERSION
	.align		4
.L_84:
        /*0038*/ 	.byte	0x03, 0x5f
        /*003a*/ 	.short	0x0101


	//----- nvinfo : EIATTR_VRC_CTA_INIT_COUNT
	.align		4
        /*003c*/ 	.byte	0x02, 0x4a
	.zero		1
	.zero		1


	//----- nvinfo : EIATTR_SYSCALL_OFFSETS
	.align		4
        /*0040*/ 	.byte	0x04, 0x46
        /*0042*/ 	.short	(.L_86 - .L_85)


	//   ....[0]....
.L_85:
        /*0044*/ 	.word	0x00000330


	//   ....[1]....
        /*0048*/ 	.word	0x000003e0


	//   ....[2]....
        /*004c*/ 	.word	0x000004e0


	//   ....[3]....
        /*0050*/ 	.word	0x00000590


	//   ....[4]....
        /*0054*/ 	.word	0x00000690


	//   ....[5]....
        /*0058*/ 	.word	0x00000740


	//   ....[6]....
        /*005c*/ 	.word	0x00000840


	//   ....[7]....
        /*0060*/ 	.word	0x000008f0


	//   ....[8]....
        /*0064*/ 	.word	0x00000ad0


	//   ....[9]....
        /*0068*/ 	.word	0x00000b80


	//   ....[10]....
        /*006c*/ 	.word	0x00000cb0


	//   ....[11]....
        /*0070*/ 	.word	0x00000d60


	//   ....[12]....
        /*0074*/ 	.word	0x00000e70


	//   ....[13]....
        /*0078*/ 	.word	0x00000f20


	//   ....[14]....
        /*007c*/ 	.word	0x00000fb0


	//   ....[15]....
        /*0080*/ 	.word	0x00001060


	//----- nvinfo : EIATTR_EXIT_INSTR_OFFSETS
	.align		4
.L_86:
        /*0084*/ 	.byte	0x04, 0x1c
        /*0086*/ 	.short	(.L_88 - .L_87)


	//   ....[0]....
.L_87:
        /*0088*/ 	.word	0x00001070


	//----- nvinfo : EIATTR_CRS_STACK_SIZE
	.align		4
.L_88:
        /*008c*/ 	.byte	0x04, 0x1e
        /*008e*/ 	.short	(.L_90 - .L_89)
.L_89:
        /*0090*/ 	.word	0x00000000


	//----- nvinfo : EIATTR_CBANK_PARAM_SIZE
	.align		4
.L_90:
        /*0094*/ 	.byte	0x03, 0x19
        /*0096*/ 	.short	0x000c


	//----- nvinfo : EIATTR_PARAM_CBANK
	.align		4
        /*0098*/ 	.byte	0x04, 0x0a
        /*009a*/ 	.short	(.L_92 - .L_91)
	.align		4
.L_91:
        /*009c*/ 	.word	index@(.nv.constant0._Z11debugPrintsPsi)
        /*00a0*/ 	.short	0x0380
        /*00a2*/ 	.short	0x000c


	//----- nvinfo : EIATTR_SW_WAR
	.align		4
.L_92:
        /*00a4*/ 	.byte	0x04, 0x36
        /*00a6*/ 	.short	(.L_94 - .L_93)
.L_93:
        /*00a8*/ 	.word	0x00000008
.L_94:


//--------------------- .nv.callgraph             --------------------------
	.section	.nv.callgraph,"",@"SHT_CUDA_CALLGRAPH"
	.align	4
	.sectionentsize	8
	.align		4
        /*0000*/ 	.word	0x00000000
	.align		4
        /*0004*/ 	.word	0xffffffff
	.align		4
        /*0008*/ 	.word	index@(_Z11debugPrintsPsi)
	.align		4
        /*000c*/ 	.word	index@(vprintf)
	.align		4
        /*0010*/ 	.word	0x00000000
	.align		4
        /*0014*/ 	.word	0xfffffffe
	.align		4
        /*0018*/ 	.word	0x00000000
	.align		4
        /*001c*/ 	.word	0xfffffffd
	.align		4
        /*0020*/ 	.word	0x00000000
	.align		4
        /*0024*/ 	.word	0xfffffffc


//--------------------- .nv.constant4             --------------------------
	.section	.nv.constant4,"a",@progbits
	.align	8
	.align		8
.nv.constant4:
        /*0000*/ 	.dword	$str
	.align		8
        /*0008*/ 	.dword	$str$1
	.align		8
        /*0010*/ 	.dword	$str$2
	.align		8
        /*0018*/ 	.dword	vprintf


//--------------------- .text._Z17detectStableStatePsS_i --------------------------
	.section	.text._Z17detectStableStatePsS_i,"ax",@progbits
	.align	128
        .global         _Z17detectStableStatePsS_i
        .type           _Z17detectStableStatePsS_i,@function
        .size           _Z17detectStableStatePsS_i,(.L_x_60 - _Z17detectStableStatePsS_i)
        .other          _Z17detectStableStatePsS_i,@"STO_CUDA_ENTRY STV_DEFAULT"
_Z17detectStableStatePsS_i:
.text._Z17detectStableStatePsS_i:
[----:B------:R-:W-:Y:S01]  /*0000*/  LDC R1, c[0x0][0x37c] ;  /* 0x0000df00ff017b82 */ /* 0x000fe20000000800 */
[----:B------:R-:W0:Y:S01]  /*0010*/  S2R R0, SR_TID.X ;  /* 0x0000000000007919 */ /* 0x000e220000002100 */
[----:B------:R-:W1:Y:S06]  /*0020*/  LDCU UR4, c[0x0][0x360] ;  /* 0x00006c00ff0477ac */ /* 0x000e6c0008000800 */
[----:B------:R-:W2:Y:S01]  /*0030*/  LDC R4, c[0x0][0x370] ;  /* 0x0000dc00ff047b82 */ /* 0x000ea20000000800 */
[----:B------:R-:W-:Y:S01]  /*0040*/  BSSY.RECONVERGENT B2, `(.L_x_0) ;  /* 0x00000a2000027945 */ /* 0x000fe20003800200 */
[----:B------:R-:W0:Y:S01]  /*0050*/  S2R R3, SR_CTAID.X ;  /* 0x0000000000037919 */ /* 0x000e220000002500 */
[----:B------:R-:W3:Y:S01]  /*0060*/  LDCU UR5, c[0x0][0x390] ;  /* 0x00007200ff0577ac */ /* 0x000ee20008000800 */
[----:B------:R-:W-:Y:S01]  /*0070*/  IMAD.MOV.U32 R28, RZ, RZ, RZ ;  /* 0x000000ffff1c7224 */ /* 0x000fe200078e00ff */
[----:B------:R-:W4:Y:S01]  /*0080*/  LDCU.64 UR6, c[0x0][0x358] ;  /* 0x00006b00ff0677ac */ /* 0x000f220008000a00 */
[----:B-1----:R-:W-:-:S02]  /*0090*/  IMAD.U32 R2, RZ, RZ, UR4 ;  /* 0x00000004ff027e24 */ /* 0x002fc4000f8e00ff */
[----:B--2---:R-:W-:Y:S02]  /*00a0*/  IMAD R4, R4, UR4, RZ ;  /* 0x0000000404047c24 */ /* 0x004fe4000f8e02ff */
[----:B0-----:R-:W-:-:S05]  /*00b0*/  IMAD R7, R3, UR4, R0 ;  /* 0x0000000403077c24 */ /* 0x001fca000f8e0200 */
[----:B---3--:R-:W-:-:S13]  /*00c0*/  ISETP.GE.AND P0, PT, R7, UR5, PT ;  /* 0x0000000507007c0c */ /* 0x008fda000bf06270 */
[----:B----4-:R-:W-:Y:S05]  /*00d0*/  @P0 BRA `(.L_x_1) ;  /* 0x0000000800600947 */ /* 0x010fea0003800000 */
[----:B------:R-:W0:Y:S01]  /*00e0*/  I2F.U32.RP R11, R4 ;  /* 0x00000004000b7306 */ /* 0x000e220000209000 */
[C---:B------:R-:W-:Y:S01]  /*00f0*/  IMAD.IADD R5, R4.reuse, 0x1, R7 ;  /* 0x0000000104057824 */ /* 0x040fe200078e0207 */
[----:B------:R-:W-:Y:S01]  /*0100*/  ISETP.NE.U32.AND P2, PT, R4, RZ, PT ;  /* 0x000000ff0400720c */ /* 0x000fe20003f45070 */
[----:B------:R-:W-:Y:S01]  /*0110*/  IMAD.MOV R13, RZ, RZ, -R4 ;  /* 0x000000ffff0d7224 */ /* 0x000fe200078e0a04 */
[----:B------:R-:W-:Y:S01]  /*0120*/  BSSY.RECONVERGENT B1, `(.L_x_2) ;  /* 0x0000088000017945 */ /* 0x000fe20003800200 */
[----:B------:R-:W-:Y:S01]  /*0130*/  IMAD.MOV.U32 R28, RZ, RZ, RZ ;  /* 0x000000ffff1c7224 */ /* 0x000fe200078e00ff */
[C---:B------:R-:W-:Y:S02]  /*0140*/  ISETP.GE.AND P0, PT, R5.reuse, UR5, PT ;  /* 0x0000000505007c0c */ /* 0x040fe4000bf06270 */
[----:B------:R-:W-:Y:S02]  /*0150*/  VIMNMX R6, PT, PT, R5, UR5, !PT ;  /* 0x0000000505067c48 */ /* 0x000fe4000ffe0100 */
[----:B------:R-:W-:-:S04]  /*0160*/  SEL R10, RZ, 0x1, P0 ;  /* 0x00000001ff0a7807 */ /* 0x000fc80000000000 */
[----:B------:R-:W-:Y:S01]  /*0170*/  IADD3 R5, PT, PT, R6, -R5, -R10 ;  /* 0x8000000506057210 */ /* 0x000fe20007ffe80a */
[----:B0-----:R-:W0:Y:S02]  /*0180*/  MUFU.RCP R11, R11 ;  /* 0x0000000b000b7308 */ /* 0x001e240000001000 */
[----:B0-----:R-:W-:-:S06]  /*0190*/  IADD3 R8, PT, PT, R11, 0xffffffe, RZ ;  /* 0x0ffffffe0b087810 */ /* 0x001fcc0007ffe0ff */
[----:B------:R0:W1:Y:S02]  /*01a0*/  F2I.FTZ.U32.TRUNC.NTZ R9, R8 ;  /* 0x0000000800097305 */ /* 0x000064000021f000 */
[----:B0-----:R-:W-:Y:S02]  /*01b0*/  HFMA2 R8, -RZ, RZ, 0, 0 ;  /* 0x00000000ff087431 */ /* 0x001fe400000001ff */
[----:B-1----:R-:W-:-:S04]  /*01c0*/  IMAD R13, R13, R9, RZ ;  /* 0x000000090d0d7224 */ /* 0x002fc800078e02ff */
[----:B------:R-:W-:-:S06]  /*01d0*/  IMAD.HI.U32 R12, R9, R13, R8 ;  /* 0x0000000d090c7227 */ /* 0x000fcc00078e0008 */
[----:B------:R-:W-:-:S04]  /*01e0*/  IMAD.HI.U32 R9, R12, R5, RZ ;  /* 0x000000050c097227 */ /* 0x000fc800078e00ff */
[----:B------:R-:W-:-:S04]  /*01f0*/  IMAD.MOV R6, RZ, RZ, -R9 ;  /* 0x000000ffff067224 */ /* 0x000fc800078e0a09 */
[----:B------:R-:W-:-:S05]  /*0200*/  IMAD R5, R4, R6, R5 ;  /* 0x0000000604057224 */ /* 0x000fca00078e0205 */
[----:B------:R-:W-:-:S13]  /*0210*/  ISETP.GE.U32.AND P0, PT, R5, R4, PT ;  /* 0x000000040500720c */ /* 0x000fda0003f06070 */
[----:B------:R-:W-:Y:S01]  /*0220*/  @P0 IMAD.IADD R5, R5, 0x1, -R4 ;  /* 0x0000000105050824 */ /* 0x000fe200078e0a04 */
[----:B------:R-:W-:-:S04]  /*0230*/  @P0 IADD3 R9, PT, PT, R9, 0x1, RZ ;  /* 0x0000000109090810 */ /* 0x000fc80007ffe0ff */
[----:B------:R-:W-:-:S13]  /*0240*/  ISETP.GE.U32.AND P1, PT, R5, R4, PT ;  /* 0x000000040500720c */ /* 0x000fda0003f26070 */
[----:B------:R-:W-:Y:S01]  /*0250*/  @P1 VIADD R9, R9, 0x1 ;  /* 0x0000000109091836 */ /* 0x000fe20000000000 */
[----:B------:R-:W-:-:S05]  /*0260*/  @!P2 LOP3.LUT R9, RZ, R4, RZ, 0x33, !PT ;  /* 0x00000004ff09a212 */ /* 0x000fca00078e33ff */
[----:B------:R-:W-:-:S05]  /*0270*/  IMAD.IADD R9, R10, 0x1, R9 ;  /* 0x000000010a097824 */ /* 0x000fca00078e0209 */
[C---:B------:R-:W-:Y:S02]  /*0280*/  ISETP.GE.U32.AND P0, PT, R9.reuse, 0x3, PT ;  /* 0x000000030900780c */ /* 0x040fe40003f06070 */
[----:B------:R-:W-:-:S04]  /*0290*/  IADD3 R8, PT, PT, R9, 0x1, RZ ;  /* 0x0000000109087810 */ /* 0x000fc80007ffe0ff */
[----:B------:R-:W-:-:S07]  /*02a0*/  LOP3.LUT R5, R8, 0x3, RZ, 0xc0, !PT ;  /* 0x0000000308057812 */ /* 0x000fce00078ec0ff */
[----:B------:R-:W-:Y:S05]  /*02b0*/  @!P0 BRA `(.L_x_3) ;  /* 0x0000000400b88947 */ /* 0x000fea0003800000 */
[----:B------:R-:W-:Y:S01]  /*02c0*/  LOP3.LUT R8, R8, 0xfffffffc, RZ, 0xc0, !PT ;  /* 0xfffffffc08087812 */ /* 0x000fe200078ec0ff */
[----:B------:R-:W-:Y:S01]  /*02d0*/  BSSY.RELIABLE B0, `(.L_x_4) ;  /* 0x000005d000007945 */ /* 0x000fe20003800100 */
[----:B------:R-:W-:Y:S02]  /*02e0*/  IMAD.MOV.U32 R28, RZ, RZ, RZ ;  /* 0x000000ffff1c7224 */ /* 0x000fe400078e00ff */
[----:B------:R-:W-:-:S04]  /*02f0*/  IADD3 R8, PT, PT, -R8, RZ, RZ ;  /* 0x000000ff08087210 */ /* 0x000fc80007ffe1ff */
[----:B------:R-:W-:-:S13]  /*0300*/  ISETP.GE.AND P0, PT, R8, RZ, PT ;  /* 0x000000ff0800720c */ /* 0x000fda0003f06270 */
[----:B------:R-:W-:Y:S05]  /*0310*/  @P0 BRA `(.L_x_5) ;  /* 0x0000000400600947 */ /* 0x000fea0003800000 */
[----:B------:R-:W-:Y:S01]  /*0320*/  IADD3 R6, PT, PT, -R8, RZ, RZ ;  /* 0x000000ff08067210 */ /* 0x000fe20007ffe1ff */
[----:B------:R-:W-:Y:S01]  /*0330*/  BSSY.RECONVERGENT B3, `(.L_x_6) ;  /* 0x0000035000037945 */ /* 0x000fe20003800200 */
[----:B------:R-:W-:Y:S02]  /*0340*/  PLOP3.LUT P0, PT, PT, PT, PT, 0x80, 0x8 ;  /* 0x000000000008781c */ /* 0x000fe40003f0f070 */
[----:B------:R-:W-:-:S13]  /*0350*/  ISETP.GT.AND P1, PT, R6, 0xc, PT ;  /* 0x0000000c0600780c */ /* 0x000fda0003f24270 */
[----:B------:R-:W-:Y:S05]  /*0360*/  @!P1 BRA `(.L_x_7) ;  /* 0x0000000000c49947 */ /* 0x000fea0003800000 */
[----:B------:R-:W-:-:S13]  /*0370*/  PLOP3.LUT P0, PT, PT, PT, PT, 0x8, 0x80 ;  /* 0x000000000080781c */ /* 0x000fda0003f0e170 */
.L_x_8:
[----:B------:R-:W0:Y:S01]  /*0380*/  LDC.64 R14, c[0x0][0x388] ;  /* 0x0000e200ff0e7b82 */ /* 0x000e220000000a00 */
[----:B------:R-:W-:Y:S02]  /*0390*/  IMAD R9, R4, 0x4, R7 ;  /* 0x0000000404097824 */ /* 0x000fe400078e0207 */
[----:B0-----:R-:W-:-:S04]  /*03a0*/  IMAD.WIDE R6, R7, 0x2, R14 ;  /* 0x0000000207067825 */ /* 0x001fc800078e020e */
[----:B------:R-:W-:Y:S01]  /*03b0*/  IMAD.WIDE R24, R9, 0x2, R14 ;  /* 0x0000000209187825 */ /* 0x000fe200078e020e */
[----:B------:R-:W-:-:S03]  /*03c0*/  LEA R9, R4, R9, 0x2 ;  /* 0x0000000904097211 */ /* 0x000fc600078e10ff */
[C---:B------:R-:W-:Y:S02]  /*03d0*/  IMAD.WIDE R12, R4.reuse, 0x2, R6 ;  /* 0x00000002040c7825 */ /* 0x040fe400078e0206 */
[----:B------:R-:W2:Y:S02]  /*03e0*/  LDG.E.S16 R6, desc[UR6][R6.64] ;  /* 0x0000000606067981 */ /* 0x000ea4000c1e1700 */
[C---:B------:R-:W-:Y:S02]  /*03f0*/  IMAD.WIDE R20, R4.reuse, 0x2, R24 ;  /* 0x0000000204147825 */ /* 0x040fe400078e0218 */
[----:B------:R0:W2:Y:S02]  /*0400*/  LDG.E.S16 R27, desc[UR6][R12.64] ;  /* 0x000000060c1b7981 */ /* 0x0000a4000c1e1700 */
[----:B------:R-:W-:Y:S02]  /*0410*/  IMAD.WIDE R16, R4, 0x2, R12 ;  /* 0x0000000204107825 */ /* 0x000fe400078e020c */
[----:B------:R1:W3:Y:S02]  /*0420*/  LDG.E.S16 R23, desc[UR6][R20.64] ;  /* 0x0000000614177981 */ /* 0x0002e4000c1e1700 */
[----:B------:R-:W-:-:S02]  /*0430*/  IMAD.WIDE R10, R9, 0x2, R14 ;  /* 0x00000002090a7825 */ /* 0x000fc400078e020e */
[----:B------:R-:W3:Y:S02]  /*0440*/  LDG.E.S16 R24, desc[UR6][R24.64] ;  /* 0x0000000618187981 */ /* 0x000ee4000c1e1700 */
[C---:B0-----:R-:W-:Y:S02]  /*0450*/  IMAD.WIDE R12, R4.reuse, 0x2, R16 ;  /* 0x00000002040c7825 */ /* 0x041fe400078e0210 */
[----:B------:R0:W4:Y:S02]  /*0460*/  LDG.E.S16 R26, desc[UR6][R16.64] ;  /* 0x00000006101a7981 */ /* 0x000124000c1e1700 */
[----:B-1----:R-:W-:-:S04]  /*0470*/  IMAD.WIDE R20, R4, 0x2, R20 ;  /* 0x0000000204147825 */ /* 0x002fc800078e0214 */
[C---:B------:R-:W-:Y:S01]  /*0480*/  IMAD R7, R4.reuse, 0x4, R9 ;  /* 0x0000000404077824 */ /* 0x040fe200078e0209 */
[----:B------:R1:W4:Y:S01]  /*0490*/  LDG.E.S16 R25, desc[UR6][R12.64] ;  /* 0x000000060c197981 */ /* 0x000322000c1e1700 */
[----:B------:R-:W-:-:S03]  /*04a0*/  IMAD.WIDE R18, R4, 0x2, R10 ;  /* 0x0000000204127825 */ /* 0x000fc600078e020a */
[----:B------:R-:W5:Y:S01]  /*04b0*/  LDG.E.S16 R10, desc[UR6][R10.64] ;  /* 0x000000060a0a7981 */ /* 0x000f62000c1e1700 */
[----:B------:R-:W-:-:S03]  /*04c0*/  IMAD.WIDE R14, R7, 0x2, R14 ;  /* 0x00000002070e7825 */ /* 0x000fc600078e020e */
[----:B------:R-:W5:Y:S01]  /*04d0*/  LDG.E.S16 R22, desc[UR6][R20.64] ;  /* 0x0000000614167981 */ /* 0x000f62000c1e1700 */
[----:B0-----:R-:W-:-:S03]  /*04e0*/  IMAD.WIDE R16, R4, 0x2, R20 ;  /* 0x0000000204107825 */ /* 0x001fc600078e0214 */
[----:B------:R0:W5:Y:S01]  /*04f0*/  LDG.E.S16 R9, desc[UR6][R18.64] ;  /* 0x0000000612097981 */ /* 0x000162000c1e1700 */
[----:B-1----:R-:W-:-:S03]  /*0500*/  IMAD.WIDE R12, R4, 0x2, R18 ;  /* 0x00000002040c7825 */ /* 0x002fc600078e0212 */
[----:B------:R1:W5:Y:S04]  /*0510*/  LDG.E.S16 R11, desc[UR6][R16.64] ;  /* 0x00000006100b7981 */ /* 0x000368000c1e1700 */
[----:B------:R1:W5:Y:S01]  /*0520*/  LDG.E.S16 R29, desc[UR6][R12.64] ;  /* 0x000000060c1d7981 */ /* 0x000362000c1e1700 */
[----:B0-----:R-:W-:-:S04]  /*0530*/  IMAD.WIDE R18, R4, 0x2, R12 ;  /* 0x0000000204127825 */ /* 0x001fc800078e020c */
[C---:B-1----:R-:W-:Y:S02]  /*0540*/  IMAD.WIDE R16, R4.reuse, 0x2, R14 ;  /* 0x0000000204107825 */ /* 0x042fe400078e020e */
[----:B------:R-:W5:Y:S02]  /*0550*/  LDG.E.S16 R18, desc[UR6][R18.64] ;  /* 0x0000000612127981 */ /* 0x000f64000c1e1700 */
[C---:B------:R-:W-:Y:S02]  /*0560*/  IMAD.WIDE R20, R4.reuse, 0x2, R16 ;  /* 0x0000000204147825 */ /* 0x040fe400078e0210 */
[----:B------:R-:W5:Y:S04]  /*0570*/  LDG.E.S16 R14, desc[UR6][R14.64] ;  /* 0x000000060e0e7981 */ /* 0x000f68000c1e1700 */
[----:B------:R-:W5:Y:S01]  /*0580*/  LDG.E.S16 R17, desc[UR6][R16.64] ;  /* 0x0000000610117981 */ /* 0x000f62000c1e1700 */
[----:B------:R-:W-:-:S03]  /*0590*/  IMAD.WIDE R12, R4, 0x2, R20 ;  /* 0x00000002040c7825 */ /* 0x000fc600078e0214 */
[----:B------:R-:W5:Y:S04]  /*05a0*/  LDG.E.S16 R20, desc[UR6][R20.64] ;  /* 0x0000000614147981 */ /* 0x000f68000c1e1700 */
[----:B------:R-:W5:Y:S01]  /*05b0*/  LDG.E.S16 R13, desc[UR6][R12.64] ;  /* 0x000000060c0d7981 */ /* 0x000f62000c1e1700 */
[----:B------:R-:W-:-:S04]  /*05c0*/  IADD3 R8, PT, PT, R8, 0x10, RZ ;  /* 0x0000001008087810 */ /* 0x000fc80007ffe0ff */
[----:B------:R-:W-:Y:S01]  /*05d0*/  ISETP.GE.AND P1, PT, R8, -0xc, PT ;  /* 0xfffffff40800780c */ /* 0x000fe20003f26270 */
[----:B------:R-:W-:Y:S01]  /*05e0*/  IMAD R7, R4, 0x4, R7 ;  /* 0x0000000404077824 */ /* 0x000fe200078e0207 */
[----:B--2---:R-:W-:-:S04]  /*05f0*/  IADD3 R6, PT, PT, R27, R28, R6 ;  /* 0x0000001c1b067210 */ /* 0x004fc80007ffe006 */
[----:B----4-:R-:W-:-:S04]  /*0600*/  IADD3 R6, PT, PT, R25, R6, R26 ;  /* 0x0000000619067210 */ /* 0x010fc80007ffe01a */
[----:B---3--:R-:W-:-:S04]  /*0610*/  IADD3 R6, PT, PT, R23, R6, R24 ;  /* 0x0000000617067210 */ /* 0x008fc80007ffe018 */
[----:B-----5:R-:W-:-:S04]  /*0620*/  IADD3 R6, PT, PT, R11, R6, R22 ;  /* 0x000000060b067210 */ /* 0x020fc80007ffe016 */
[----:B------:R-:W-:-:S04]  /*0630*/  IADD3 R6, PT, PT, R9, R6, R10 ;  /* 0x0000000609067210 */ /* 0x000fc80007ffe00a */
[----:B------:R-:W-:-:S04]  /*0640*/  IADD3 R6, PT, PT, R18, R6, R29 ;  /* 0x0000000612067210 */ /* 0x000fc80007ffe01d */
[----:B------:R-:W-:-:S04]  /*0650*/  IADD3 R6, PT, PT, R17, R6, R14 ;  /* 0x0000000611067210 */ /* 0x000fc80007ffe00e */
[----:B------:R-:W-:Y:S01]  /*0660*/  IADD3 R28, PT, PT, R13, R6, R20 ;  /* 0x000000060d1c7210 */ /* 0x000fe20007ffe014 */
[----:B------:R-:W-:Y:S06]  /*0670*/  @!P1 BRA `(.L_x_8) ;  /* 0xfffffffc00409947 */ /* 0x000fec000383ffff */
.L_x_7:
[----:B------:R-:W-:Y:S05]  /*0680*/  BSYNC.RECONVERGENT B3 ;  /* 0x0000000000037941 */ /* 0x000fea0003800200 */
.L_x_6:
[----:B------:R-:W-:Y:S01]  /*0690*/  IADD3 R6, PT, PT, -R8, RZ, RZ ;  /* 0x000000ff08067210 */ /* 0x000fe20007ffe1ff */
[----:B------:R-:W-:Y:S03]  /*06a0*/  BSSY.RECONVERGENT B3, `(.L_x_9) ;  /* 0x000001c000037945 */ /* 0x000fe60003800200 */
[----:B------:R-:W-:-:S13]  /*06b0*/  ISETP.GT.AND P1, PT, R6, 0x4, PT ;  /* 0x000000040600780c */ /* 0x000fda0003f24270 */
[----:B------:R-:W-:Y:S05]  /*06c0*/  @!P1 BRA `(.L_x_10) ;  /* 0x0000000000649947 */ /* 0x000fea0003800000 */
[----:B------:R-:W0:Y:S01]  /*06d0*/  LDC.64 R10, c[0x0][0x388] ;  /* 0x0000e200ff0a7b82 */ /* 0x000e220000000a00 */
[----:B------:R-:W-:Y:S02]  /*06e0*/  IMAD R9, R4, 0x4, R7 ;  /* 0x0000000404097824 */ /* 0x000fe400078e0207 */
[----:B0-----:R-:W-:-:S04]  /*06f0*/  IMAD.WIDE R20, R7, 0x2, R10 ;  /* 0x0000000207147825 */ /* 0x001fc800078e020a */
[----:B------:R-:W-:-:S04]  /*0700*/  IMAD.WIDE R6, R9, 0x2, R10 ;  /* 0x0000000209067825 */ /* 0x000fc800078e020a */
[C---:B------:R-:W-:Y:S02]  /*0710*/  IMAD.WIDE R14, R4.reuse, 0x2, R20 ;  /* 0x00000002040e7825 */ /* 0x040fe400078e0214 */
[----:B------:R-:W2:Y:S02]  /*0720*/  LDG.E.S16 R21, desc[UR6][R20.64] ;  /* 0x0000000614157981 */ /* 0x000ea4000c1e1700 */
[C---:B------:R-:W-:Y:S02]  /*0730*/  IMAD.WIDE R12, R4.reuse, 0x2, R6 ;  /* 0x00000002040c7825 */ /* 0x040fe400078e0206 */
[----:B------:R0:W3:Y:S02]  /*0740*/  LDG.E.S16 R6, desc[UR6][R6.64] ;  /* 0x0000000606067981 */ /* 0x0000e4000c1e1700 */
[C---:B------:R-:W-:Y:S02]  /*0750*/  IMAD.WIDE R10, R4.reuse, 0x2, R14 ;  /* 0x00000002040a7825 */ /* 0x040fe400078e020e */
[----:B------:R-:W2:Y:S02]  /*0760*/  LDG.E.S16 R14, desc[UR6][R14.64] ;  /* 0x000000060e0e7981 */ /* 0x000ea4000c1e1700 */
[----:B------:R-:W-:-:S02]  /*0770*/  IMAD.WIDE R18, R4, 0x2, R12 ;  /* 0x0000000204127825 */ /* 0x000fc400078e020c */
[----:B------:R-:W3:Y:S02]  /*0780*/  LDG.E.S16 R12, desc[UR6][R12.64] ;  /* 0x000000060c0c7981 */ /* 0x000ee4000c1e1700 */
[C---:B------:R-:W-:Y:S02]  /*0790*/  IMAD.WIDE R16, R4.reuse, 0x2, R10 ;  /* 0x0000000204107825 */ /* 0x040fe400078e020a */
[----:B------:R-:W4:Y:S02]  /*07a0*/  LDG.E.S16 R10, desc[UR6][R10.64] ;  /* 0x000000060a0a7981 */ /* 0x000f24000c1e1700 */
[C---:B------:R-:W-:Y:S02]  /*07b0*/  IMAD.WIDE R22, R4.reuse, 0x2, R18 ;  /* 0x0000000204167825 */ /* 0x040fe400078e0212 */
[----:B------:R-:W4:Y:S04]  /*07c0*/  LDG.E.S16 R16, desc[UR6][R16.64] ;  /* 0x0000000610107981 */ /* 0x000f28000c1e1700 */
[----:B------:R-:W5:Y:S04]  /*07d0*/  LDG.E.S16 R18, desc[UR6][R18.64] ;  /* 0x0000000612127981 */ /* 0x000f68000c1e1700 */
[----:B------:R-:W5:Y:S01]  /*07e0*/  LDG.E.S16 R22, desc[UR6][R22.64] ;  /* 0x0000000616167981 */ /* 0x000f62000c1e1700 */
[----:B------:R-:W-:Y:S01]  /*07f0*/  PLOP3.LUT P0, PT, PT, PT, PT, 0x8, 0x80 ;  /* 0x000000000080781c */ /* 0x000fe20003f0e170 */
[----:B0-----:R-:W-:Y:S01]  /*0800*/  IMAD R7, R4, 0x4, R9 ;  /* 0x0000000404077824 */ /* 0x001fe200078e0209 */
[----:B------:R-:W-:-:S02]  /*0810*/  IADD3 R8, PT, PT, R8, 0x8, RZ ;  /* 0x0000000808087810 */ /* 0x000fc40007ffe0ff */
[----:B--2---:R-:W-:-:S04]  /*0820*/  IADD3 R21, PT, PT, R14, R28, R21 ;  /* 0x0000001c0e157210 */ /* 0x004fc80007ffe015 */
[----:B----4-:R-:W-:-:S04]  /*0830*/  IADD3 R21, PT, PT, R16, R21, R10 ;  /* 0x0000001510157210 */ /* 0x010fc80007ffe00a */
[----:B---3--:R-:W-:-:S04]  /*0840*/  IADD3 R21, PT, PT, R12, R21, R6 ;  /* 0x000000150c157210 */ /* 0x008fc80007ffe006 */
[----:B-----5:R-:W-:-:S07]  /*0850*/  IADD3 R28, PT, PT, R22, R21, R18 ;  /* 0x00000015161c7210 */ /* 0x020fce0007ffe012 */
.L_x_10:
[----:B------:R-:W-:Y:S05]  /*0860*/  BSYNC.RECONVERGENT B3 ;  /* 0x0000000000037941 */ /* 0x000fea0003800200 */
.L_x_9:
[----:B------:R-:W-:-:S13]  /*0870*/  ISETP.NE.OR P0, PT, R8, RZ, P0 ;  /* 0x000000ff0800720c */ /* 0x000fda0000705670 */
[----:B------:R-:W-:Y:S05]  /*0880*/  @!P0 BREAK.RELIABLE B0 ;  /* 0x0000000000008942 */ /* 0x000fea0003800100 */
[----:B------:R-:W-:Y:S05]  /*0890*/  @!P0 BRA `(.L_x_3) ;  /* 0x0000000000408947 */ /* 0x000fea0003800000 */
.L_x_5:
[----:B------:R-:W-:Y:S05]  /*08a0*/  BSYNC.RELIABLE B0 ;  /* 0x0000000000007941 */ /* 0x000fea0003800100 */
.L_x_4:
[----:B------:R-:W0:Y:S02]  /*08b0*/  LDC.64 R10, c[0x0][0x388] ;  /* 0x0000e200ff0a7b82 */ /* 0x000e240000000a00 */
[----:B0-----:R-:W-:-:S04]  /*08c0*/  IMAD.WIDE R10, R7, 0x2, R10 ;  /* 0x00000002070a7825 */ /* 0x001fc800078e020a */
[C---:B------:R-:W-:Y:S02]  /*08d0*/  IMAD.WIDE R12, R4.reuse, 0x2, R10 ;  /* 0x00000002040c7825 */ /* 0x040fe400078e020a */
[----:B------:R-:W2:Y:S02]  /*08e0*/  LDG.E.S16 R11, desc[UR6][R10.64] ;  /* 0x000000060a0b7981 */ /* 0x000ea4000c1e1700 */
[C---:B------:R-:W-:Y:S02]  /*08f0*/  IMAD.WIDE R14, R4.reuse, 0x2, R12 ;  /* 0x00000002040e7825 */ /* 0x040fe400078e020c */
[----:B------:R-:W2:Y:S02]  /*0900*/  LDG.E.S16 R12, desc[UR6][R12.64] ;  /* 0x000000060c0c7981 */ /* 0x000ea4000c1e1700 */
[----:B------:R-:W-:Y:S02]  /*0910*/  IMAD.WIDE R16, R4, 0x2, R14 ;  /* 0x0000000204107825 */ /* 0x000fe400078e020e */
[----:B------:R-:W3:Y:S04]  /*0920*/  LDG.E.S16 R15, desc[UR6][R14.64] ;  /* 0x000000060e0f7981 */ /* 0x000ee8000c1e1700 */
[----:B------:R-:W3:Y:S01]  /*0930*/  LDG.E.S16 R16, desc[UR6][R16.64] ;  /* 0x0000000610107981 */ /* 0x000ee2000c1e1700 */
[----:B------:R-:W-:-:S04]  /*0940*/  IADD3 R8, PT, PT, R8, 0x4, RZ ;  /* 0x0000000408087810 */ /* 0x000fc80007ffe0ff */
[----:B------:R-:W-:Y:S01]  /*0950*/  ISETP.NE.AND P0, PT, R8, RZ, PT ;  /* 0x000000ff0800720c */ /* 0x000fe20003f05270 */
[----:B------:R-:W-:Y:S01]  /*0960*/  IMAD R7, R4, 0x4, R7 ;  /* 0x0000000404077824 */ /* 0x000fe200078e0207 */
[----:B--2---:R-:W-:-:S04]  /*0970*/  IADD3 R28, PT, PT, R12, R28, R11 ;  /* 0x0000001c0c1c7210 */ /* 0x004fc80007ffe00b */
[----:B---3--:R-:W-:-:S07]  /*0980*/  IADD3 R28, PT, PT, R16, R28, R15 ;  /* 0x0000001c101c7210 */ /* 0x008fce0007ffe00f */
[----:B------:R-:W-:Y:S05]  /*0990*/  @P0 BRA `(.L_x_4) ;  /* 0xfffffffc00c40947 */ /* 0x000fea000383ffff */
.L_x_3:
[----:B------:R-:W-:Y:S05]  /*09a0*/  BSYNC.RECONVERGENT B1 ;  /* 0x0000000000017941 */ /* 0x000fea0003800200 */
.L_x_2:
[----:B------:R-:W-:-:S13]  /*09b0*/  ISETP.NE.AND P0, PT, R5, RZ, PT ;  /* 0x000000ff0500720c */ /* 0x000fda0003f05270 */
[----:B------:R-:W-:Y:S05]  /*09c0*/  @!P0 BRA `(.L_x_1) ;  /* 0x0000000000248947 */ /* 0x000fea0003800000 */
[----:B------:R-:W0:Y:S01]  /*09d0*/  LDC.64 R8, c[0x0][0x388] ;  /* 0x0000e200ff087b82 */ /* 0x000e220000000a00 */
[----:B------:R-:W-:-:S07]  /*09e0*/  IADD3 R5, PT, PT, -R5, RZ, RZ ;  /* 0x000000ff05057210 */ /* 0x000fce0007ffe1ff */
.L_x_11:
[----:B0-----:R-:W-:-:S06]  /*09f0*/  IMAD.WIDE R10, R7, 0x2, R8 ;  /* 0x00000002070a7825 */ /* 0x001fcc00078e0208 */
[----:B------:R-:W2:Y:S01]  /*0a00*/  LDG.E.S16 R11, desc[UR6][R10.64] ;  /* 0x000000060a0b7981 */ /* 0x000ea2000c1e1700 */
[----:B------:R-:W-:Y:S01]  /*0a10*/  VIADD R5, R5, 0x1 ;  /* 0x0000000105057836 */ /* 0x000fe20000000000 */
[----:B------:R-:W-:-:S04]  /*0a20*/  IADD3 R7, PT, PT, R4, R7, RZ ;  /* 0x0000000704077210 */ /* 0x000fc80007ffe0ff */
[----:B------:R-:W-:Y:S01]  /*0a30*/  ISETP.NE.AND P0, PT, R5, RZ, PT ;  /* 0x000000ff0500720c */ /* 0x000fe20003f05270 */
[----:B--2---:R-:W-:-:S12]  /*0a40*/  IMAD.IADD R28, R11, 0x1, R28 ;  /* 0x000000010b1c7824 */ /* 0x004fd800078e021c */
[----:B------:R-:W-:Y:S05]  /*0a50*/  @P0 BRA `(.L_x_11) ;  /* 0xfffffffc00e40947 */ /* 0x000fea000383ffff */
.L_x_1:
[----:B------:R-:W-:Y:S05]  /*0a60*/  BSYNC.RECONVERGENT B2 ;  /* 0x0000000000027941 */ /* 0x000fea0003800200 */
.L_x_0:
[----:B------:R-:W-:Y:S05]  /*0a70*/  WARPSYNC.ALL ;  /* 0x0000000000007948 */ /* 0x000fea0003800000 */
[----:B------:R-:W0:Y:S01]  /*0a80*/  S2UR UR5, SR_CgaCtaId ;  /* 0x00000000000579c3 */ /* 0x000e220000008800 */
[----:B------:R-:W-:Y:S01]  /*0a90*/  UMOV UR4, 0x400 ;  /* 0x0000040000047882 */ /* 0x000fe20000000000 */
[----:B------:R-:W-:Y:S02]  /*0aa0*/  ISETP.GE.U32.AND P1, PT, R2, 0x2, PT ;  /* 0x000000020200780c */ /* 0x000fe40003f26070 */
[----:B------:R-:W-:Y:S01]  /*0ab0*/  ISETP.NE.AND P0, PT, R0, RZ, PT ;  /* 0x000000ff0000720c */ /* 0x000fe20003f05270 */
[----:B0-----:R-:W-:-:S06]  /*0ac0*/  ULEA UR4, UR5, UR4, 0x18 ;  /* 0x0000000405047291 */ /* 0x001fcc000f8ec0ff */
[----:B------:R-:W-:-:S05]  /*0ad0*/  LEA R5, R0, UR4, 0x2 ;  /* 0x0000000400057c11 */ /* 0x000fca000f8e10ff */
[----:B------:R0:W-:Y:S01]  /*0ae0*/  STS [R5], R28 ;  /* 0x0000001c05007388 */ /* 0x0001e20000000800 */
[----:B------:R-:W-:Y:S06]  /*0af0*/  BAR.SYNC.DEFER_BLOCKING 0x0 ;  /* 0x0000000000007b1d */ /* 0x000fec0000010000 */
[----:B------:R-:W-:Y:S05]  /*0b00*/  @!P1 BRA `(.L_x_12) ;  /* 0x00000000002c9947 */ /* 0x000fea0003800000 */
.L_x_13:
[----:B------:R-:W-:-:S04]  /*0b10*/  SHF.R.U32.HI R8, RZ, 0x1, R2 ;  /* 0x00000001ff087819 */ /* 0x000fc80000011602 */
[----:B------:R-:W-:-:S13]  /*0b20*/  ISETP.GE.U32.AND P1, PT, R0, R8, PT ;  /* 0x000000080000720c */ /* 0x000fda0003f26070 */
[----:B------:R-:W-:Y:S01]  /*0b30*/  @!P1 LEA R4, R8, R5, 0x2 ;  /* 0x0000000508049211 */ /* 0x000fe200078e10ff */
[----:B------:R-:W-:Y:S05]  /*0b40*/  @!P1 LDS R7, [R5] ;  /* 0x0000000005079984 */ /* 0x000fea0000000800 */
[----:B------:R-:W1:Y:S02]  /*0b50*/  @!P1 LDS R4, [R4] ;  /* 0x0000000004049984 */ /* 0x000e640000000800 */
[----:B-1----:R-:W-:-:S05]  /*0b60*/  @!P1 IMAD.IADD R6, R4, 0x1, R7 ;  /* 0x0000000104069824 */ /* 0x002fca00078e0207 */
[----:B------:R1:W-:Y:S01]  /*0b70*/  @!P1 STS [R5], R6 ;  /* 0x0000000605009388 */ /* 0x0003e20000000800 */
[----:B------:R-:W-:Y:S01]  /*0b80*/  BAR.SYNC.DEFER_BLOCKING 0x0 ;  /* 0x0000000000007b1d */ /* 0x000fe20000010000 */
[----:B------:R-:W-:Y:S02]  /*0b90*/  ISETP.GT.U32.AND P1, PT, R2, 0x3, PT ;  /* 0x000000030200780c */ /* 0x000fe40003f24070 */
[----:B------:R-:W-:-:S11]  /*0ba0*/  MOV R2, R8 ;  /* 0x0000000800027202 */ /* 0x000fd60000000f00 */
[----:B-1----:R-:W-:Y:S05]  /*0bb0*/  @P1 BRA `(.L_x_13) ;  /* 0xfffffffc00d41947 */ /* 0x002fea000383ffff */
.L_x_12:
[----:B------:R-:W-:Y:S05]  /*0bc0*/  @P0 EXIT ;  /* 0x000000000000094d */ /* 0x000fea0003800000 */
[----:B------:R-:W1:Y:S01]  /*0bd0*/  S2UR UR5, SR_CgaCtaId ;  /* 0x00000000000579c3 */ /* 0x000e620000008800 */
[----:B------:R-:W-:-:S07]  /*0be0*/  UMOV UR4, 0x400 ;  /* 0x0000040000047882 */ /* 0x000fce0000000000 */
[----:B0-----:R-:W0:Y:S01]  /*0bf0*/  LDC.64 R4, c[0x0][0x380] ;  /* 0x0000e000ff047b82 */ /* 0x001e220000000a00 */
[----:B-1----:R-:W-:Y:S01]  /*0c00*/  ULEA UR4, UR5, UR4, 0x18 ;  /* 0x0000000405047291 */ /* 0x002fe2000f8ec0ff */
[----:B0-----:R-:W-:-:S08]  /*0c10*/  IMAD.WIDE.U32 R2, R3, 0x2, R4 ;  /* 0x0000000203027825 */ /* 0x001fd000078e0004 */
[----:B------:R-:W0:Y:S04]  /*0c20*/  LDS R7, [UR4] ;  /* 0x00000004ff077984 */ /* 0x000e280008000800 */
[----:B0-----:R-:W-:Y:S01]  /*0c30*/  STG.E.U16 desc[UR6][R2.64], R7 ;  /* 0x0000000702007986 */ /* 0x001fe2000c101506 */
[----:B------:R-:W-:Y:S05]  /*0c40*/  EXIT ;  /* 0x000000000000794d */ /* 0x000fea0003800000 */
.L_x_14:
[----:B------:R-:W-:-:S00]  /*0c50*/  BRA `(.L_x_14) ;  /* 0xfffffffc00fc7947 */ /* 0x000fc0000383ffff */
[----:B------:R-:W-:-:S00]  /*0c60*/  NOP ;  /* 0x0000000000007918 */ /* 0x000fc00000000000 */
        /* <DEDUP_REMOVED lines=9> */
.L_x_60:


//--------------------- .text._Z13simulateIsingiiPsS_ii --------------------------
	.section	.text._Z13simulateIsingiiPsS_ii,"ax",@progbits
	.align	128
        .global         _Z13simulateIsingiiPsS_ii
        .type           _Z13simulateIsingiiPsS_ii,@function
        .size           _Z13simulateIsingiiPsS_ii,(.L_x_61 - _Z13simulateIsingiiPsS_ii)
        .other          _Z13simulateIsingiiPsS_ii,@"STO_CUDA_ENTRY STV_DEFAULT"
_Z13simulateIsingiiPsS_ii:
.text._Z13simulateIsingiiPsS_ii:
[----:B------:R-:W-:Y:S08]  /*0000*/  LDC R1, c[0x0][0x37c] ;  /* 0x0000df00ff017b82 */ /* 0x000ff00000000800 */
[----:B------:R-:W0:Y:S01]  /*0010*/  LDC R5, c[0x0][0x398] ;  /* 0x0000e600ff057b82 */ /* 0x000e220000000800 */
[----:B------:R-:W1:Y:S01]  /*0020*/  LDCU.64 UR4, c[0x0][0x380] ;  /* 0x00007000ff0477ac */ /* 0x000e620008000a00 */
[----:B------:R-:W2:Y:S06]  /*0030*/  LDCU.64 UR8, c[0x0][0x358] ;  /* 0x00006b00ff0877ac */ /* 0x000eac0008000a00 */
[----:B------:R-:W3:Y:S01]  /*0040*/  S2UR UR7, SR_CTAID.X ;  /* 0x00000000000779c3 */ /* 0x000ee20000002500 */
[----:B0-----:R-:W0:Y:S01]  /*0050*/  I2F.U32.RP R0, R5 ;  /* 0x0000000500007306 */ /* 0x001e220000209000 */
[----:B------:R-:W-:-:S07]  /*0060*/  ISETP.NE.U32.AND P2, PT, R5, RZ, PT ;  /* 0x000000ff0500720c */ /* 0x000fce0003f45070 */
[----:B0-----:R-:W0:Y:S02]  /*0070*/  MUFU.RCP R0, R0 ;  /* 0x0000000000007308 */ /* 0x001e240000001000 */
[----:B0-----:R-:W-:-:S06]  /*0080*/  VIADD R2, R0, 0xffffffe ;  /* 0x0ffffffe00027836 */ /* 0x001fcc0000000000 */
[----:B------:R0:W4:Y:S02]  /*0090*/  F2I.FTZ.U32.TRUNC.NTZ R3, R2 ;  /* 0x0000000200037305 */ /* 0x000124000021f000 */
[----:B0-----:R-:W-:Y:S02]  /*00a0*/  IMAD.MOV.U32 R2, RZ, RZ, RZ ;  /* 0x000000ffff027224 */ /* 0x001fe400078e00ff */
[----:B----4-:R-:W-:-:S04]  /*00b0*/  IMAD.MOV R4, RZ, RZ, -R3 ;  /* 0x000000ffff047224 */ /* 0x010fc800078e0a03 */
[----:B------:R-:W-:-:S04]  /*00c0*/  IMAD R7, R4, R5, RZ ;  /* 0x0000000504077224 */ /* 0x000fc800078e02ff */
[----:B------:R-:W-:-:S06]  /*00d0*/  IMAD.HI.U32 R3, R3, R7, R2 ;  /* 0x0000000703037227 */ /* 0x000fcc00078e0002 */
[----:B---3--:R-:W-:-:S04]  /*00e0*/  IMAD.HI.U32 R3, R3, UR7, RZ ;  /* 0x0000000703037c27 */ /* 0x008fc8000f8e00ff */
[----:B------:R-:W-:-:S04]  /*00f0*/  IMAD.MOV R4, RZ, RZ, -R3 ;  /* 0x000000ffff047224 */ /* 0x000fc800078e0a03 */
[----:B------:R-:W-:Y:S02]  /*0100*/  IMAD R0, R5, R4, UR7 ;  /* 0x0000000705007e24 */ /* 0x000fe4000f8e0204 */
[----:B-1----:R-:W-:-:S03]  /*0110*/  IMAD.U32 R4, RZ, RZ, UR5 ;  /* 0x00000005ff047e24 */ /* 0x002fc6000f8e00ff */
[----:B------:R-:W-:-:S13]  /*0120*/  ISETP.GE.U32.AND P0, PT, R0, R5, PT ;  /* 0x000000050000720c */ /* 0x000fda0003f06070 */
[----:B------:R-:W-:Y:S02]  /*0130*/  @P0 IMAD.IADD R0, R0, 0x1, -R5 ;  /* 0x0000000100000824 */ /* 0x000fe400078e0a05 */
[----:B------:R-:W-:-:S03]  /*0140*/  @P0 VIADD R3, R3, 0x1 ;  /* 0x0000000103030836 */ /* 0x000fc60000000000 */
[----:B------:R-:W-:Y:S01]  /*0150*/  ISETP.GE.U32.AND P1, PT, R0, R5, PT ;  /* 0x000000050000720c */ /* 0x000fe20003f26070 */
[----:B------:R-:W-:-:S12]  /*0160*/  VIADD R0, R4, 0xfffffffe ;  /* 0xfffffffe04007836 */ /* 0x000fd80000000000 */
[----:B------:R-:W-:Y:S02]  /*0170*/  @P1 IADD3 R3, PT, PT, R3, 0x1, RZ ;  /* 0x0000000103031810 */ /* 0x000fe40007ffe0ff */
[----:B------:R-:W-:Y:S02]  /*0180*/  @!P2 LOP3.LUT R3, RZ, R5, RZ, 0x33, !PT ;  /* 0x00000005ff03a212 */ /* 0x000fe400078e33ff */
[----:B------:R-:W-:-:S03]  /*0190*/  ISETP.GE.AND P2, PT, R4, 0x1, PT ;  /* 0x000000010400780c */ /* 0x000fc60003f46270 */
[----:B------:R-:W-:Y:S02]  /*01a0*/  IMAD.MOV R2, RZ, RZ, -R3 ;  /* 0x000000ffff027224 */ /* 0x000fe400078e0a03 */
[----:B------:R-:W-:Y:S02]  /*01b0*/  IMAD R3, R3, R0, RZ ;  /* 0x0000000003037224 */ /* 0x000fe400078e02ff */
[----:B------:R-:W-:Y:S02]  /*01c0*/  IMAD R5, R5, R2, UR7 ;  /* 0x0000000705057e24 */ /* 0x000fe4000f8e0202 */
[----:B------:R-:W-:Y:S02]  /*01d0*/  IMAD.IADD R2, R3, 0x1, R4 ;  /* 0x0000000103027824 */ /* 0x000fe400078e0204 */
[----:B------:R-:W-:-:S03]  /*01e0*/  IMAD R5, R0, R5, RZ ;  /* 0x0000000500057224 */ /* 0x000fc600078e02ff */
[----:B------:R-:W-:Y:S01]  /*01f0*/  ISETP.GT.AND P1, PT, R2, UR4, PT ;  /* 0x0000000402007c0c */ /* 0x000fe2000bf24270 */
[----:B------:R-:W-:Y:S01]  /*0200*/  IMAD.IADD R6, R5, 0x1, R4 ;  /* 0x0000000105067824 */ /* 0x000fe200078e0204 */
[----:B------:R-:W-:-:S04]  /*0210*/  IADD3 R2, PT, PT, -R4, UR4, RZ ;  /* 0x0000000404027c10 */ /* 0x000fc8000fffe1ff */
[----:B------:R-:W-:Y:S02]  /*0220*/  ISETP.GT.AND P0, PT, R6, UR4, PT ;  /* 0x0000000406007c0c */ /* 0x000fe4000bf04270 */
[C---:B------:R-:W-:Y:S02]  /*0230*/  SEL R6, R2.reuse, R3, P1 ;  /* 0x0000000302067207 */ /* 0x040fe40000800000 */
[----:B------:R-:W-:-:S05]  /*0240*/  SEL R5, R2, R5, P0 ;  /* 0x0000000502057207 */ /* 0x000fca0000000000 */
[----:B------:R-:W-:Y:S01]  /*0250*/  IMAD R5, R6, UR4, R5 ;  /* 0x0000000406057c24 */ /* 0x000fe2000f8e0205 */
[----:B--2---:R-:W-:Y:S06]  /*0260*/  @!P2 BRA `(.L_x_15) ;  /* 0x000000040044a947 */ /* 0x004fec0003800000 */
[----:B------:R-:W0:Y:S01]  /*0270*/  S2R R12, SR_TID.X ;  /* 0x00000000000c7919 */ /* 0x000e220000002100 */
[----:B------:R-:W-:Y:S01]  /*0280*/  SHF.L.U32 R6, R4, 0x1, RZ ;  /* 0x0000000104067819 */ /* 0x000fe200000006ff */
[----:B------:R-:W1:Y:S01]  /*0290*/  LDCU UR10, c[0x0][0x360] ;  /* 0x00006c00ff0a77ac */ /* 0x000e620008000800 */
[----:B------:R-:W-:-:S05]  /*02a0*/  UMOV UR4, URZ ;  /* 0x000000ff00047c82 */ /* 0x000fca0008000000 */
.L_x_20:
[----:B------:R-:W2:Y:S01]  /*02b0*/  LDC R4, c[0x0][0x384] ;  /* 0x0000e100ff047b82 */ /* 0x000ea20000000800 */
[----:B0-----:R-:W-:Y:S01]  /*02c0*/  VIADD R13, R12, UR4 ;  /* 0x000000040c0d7c36 */ /* 0x001fe20008000000 */
[----:B-1----:R-:W-:Y:S01]  /*02d0*/  UIADD3 UR4, UPT, UPT, UR10, UR4, URZ ;  /* 0x000000040a047290 */ /* 0x002fe2000fffe0ff */
[----:B------:R-:W-:Y:S03]  /*02e0*/  BSSY.RECONVERGENT B0, `(.L_x_16) ;  /* 0x0000048000007945 */ /* 0x000fe60003800200 */
[----:B--2---:R-:W-:Y:S02]  /*02f0*/  ISETP.GE.U32.AND P0, PT, R13, R4, PT ;  /* 0x000000040d00720c */ /* 0x004fe40003f06070 */
[----:B------:R-:W-:-:S11]  /*0300*/  ISETP.LE.AND P2, PT, R4, UR4, PT ;  /* 0x0000000404007c0c */ /* 0x000fd6000bf43270 */
[----:B------:R-:W-:Y:S05]  /*0310*/  @P0 BRA `(.L_x_17) ;  /* 0x0000000400100947 */ /* 0x000fea0003800000 */
[----:B------:R-:W0:Y:S01]  /*0320*/  LDC.64 R2, c[0x0][0x388] ;  /* 0x0000e200ff027b82 */ /* 0x000e220000000a00 */
[----:B------:R-:W1:Y:S01]  /*0330*/  LDCU UR5, c[0x0][0x380] ;  /* 0x00007000ff0577ac */ /* 0x000e620008000800 */
[----:B------:R-:W-:Y:S01]  /*0340*/  ISETP.GT.U32.AND P0, PT, R6, RZ, PT ;  /* 0x000000ff0600720c */ /* 0x000fe20003f04070 */
[----:B------:R-:W-:-:S03]  /*0350*/  IMAD.MOV.U32 R11, RZ, RZ, RZ ;  /* 0x000000ffff0b7224 */ /* 0x000fc600078e00ff */
[----:B------:R-:W-:Y:S01]  /*0360*/  ISETP.GT.U32.AND.EX P0, PT, RZ, RZ, PT, P0 ;  /* 0x000000ffff00720c */ /* 0x000fe20003f04100 */
[----:B-1----:R-:W-:-:S04]  /*0370*/  IMAD R7, R13, UR5, R5 ;  /* 0x000000050d077c24 */ /* 0x002fc8000f8e0205 */
[----:B0-----:R-:W-:-:S04]  /*0380*/  IMAD.WIDE R2, R7, 0x2, R2 ;  /* 0x0000000207027825 */ /* 0x001fc800078e0202 */
[----:B------:R-:W-:-:S04]  /*0390*/  IMAD.MOV.U32 R7, RZ, RZ, RZ ;  /* 0x000000ffff077224 */ /* 0x000fc800078e00ff */
[----:B------:R-:W-:-:S05]  /*03a0*/  @!P0 IADD3 R8, P1, PT, R2, R11, RZ ;  /* 0x0000000b02088210 */ /* 0x000fca0007f3e0ff */
[----:B------:R-:W-:-:S06]  /*03b0*/  @!P0 IMAD.X R9, R3, 0x1, R7, P1 ;  /* 0x0000000103098824 */ /* 0x000fcc00008e0607 */
[----:B------:R0:W2:Y:S01]  /*03c0*/  @!P0 LDG.E.U8 R9, desc[UR8][R8.64] ;  /* 0x0000000808098981 */ /* 0x0000a2000c1e1100 */
[----:B------:R-:W1:Y:S01]  /*03d0*/  S2UR UR6, SR_CgaCtaId ;  /* 0x00000000000679c3 */ /* 0x000e620000008800 */
[----:B------:R-:W-:Y:S01]  /*03e0*/  @!P0 IMAD.MOV.U32 R11, RZ, RZ, 0x1 ;  /* 0x00000001ff0b8424 */ /* 0x000fe200078e00ff */
[----:B------:R-:W-:Y:S01]  /*03f0*/  @!P0 MOV R7, RZ ;  /* 0x000000ff00078202 */ /* 0x000fe20000000f00 */
[----:B------:R-:W-:-:S03]  /*0400*/  UMOV UR5, 0x400 ;  /* 0x0000040000057882 */ /* 0x000fc60000000000 */
[CC--:B------:R-:W-:Y:S02]  /*0410*/  IADD3 R10, P4, PT, R6.reuse, -R11.reuse, RZ ;  /* 0x8000000b060a7210 */ /* 0x0c0fe40007f9e0ff */
[----:B------:R-:W-:Y:S01]  /*0420*/  ISETP.GT.U32.AND P3, PT, R6, R11, PT ;  /* 0x0000000b0600720c */ /* 0x000fe20003f64070 */
[----:B0-----:R-:W-:Y:S01]  /*0430*/  IMAD R8, R13, R4, RZ ;  /* 0x000000040d087224 */ /* 0x001fe200078e02ff */
[----:B------:R-:W-:Y:S01]  /*0440*/  ISETP.LE.U32.AND P1, PT, R10, 0x3, PT ;  /* 0x000000030a00780c */ /* 0x000fe20003f23070 */
[----:B------:R-:W-:Y:S01]  /*0450*/  IMAD.X R10, RZ, RZ, ~R7, P4 ;  /* 0x000000ffff0a7224 */ /* 0x000fe200020e0e07 */
[----:B------:R-:W-:-:S04]  /*0460*/  ISETP.GT.U32.AND.EX P3, PT, RZ, R7, PT, P3 ;  /* 0x00000007ff00720c */ /* 0x000fc80003f64130 */
[----:B------:R-:W-:Y:S01]  /*0470*/  ISETP.LE.U32.OR.EX P1, PT, R10, RZ, !P3, P1 ;  /* 0x000000ff0a00720c */ /* 0x000fe20005f23510 */
[----:B-1----:R-:W-:-:S06]  /*0480*/  ULEA UR5, UR6, UR5, 0x18 ;  /* 0x0000000506057291 */ /* 0x002fcc000f8ec0ff */
[----:B------:R-:W-:-:S05]  /*0490*/  LEA R10, R8, UR5, 0x1 ;  /* 0x00000005080a7c11 */ /* 0x000fca000f8e08ff */
[----:B--2---:R0:W-:Y:S02]  /*04a0*/  @!P0 STS.U8 [R10], R9 ;  /* 0x000000090a008388 */ /* 0x0041e40000000000 */
[----:B0-----:R-:W-:Y:S01]  /*04b0*/  @!P0 VIADD R10, R10, 0x1 ;  /* 0x000000010a0a8836 */ /* 0x001fe20000000000 */
[----:B------:R-:W-:Y:S06]  /*04c0*/  @P1 BRA `(.L_x_18) ;  /* 0x00000000004c1947 */ /* 0x000fec0003800000 */
[----:B------:R-:W-:Y:S02]  /*04d0*/  IADD3 R14, P1, PT, R6, -0x3, RZ ;  /* 0xfffffffd060e7810 */ /* 0x000fe40007f3e0ff */
[----:B------:R-:W-:-:S03]  /*04e0*/  PLOP3.LUT P0, PT, PT, PT, PT, 0x8, 0x80 ;  /* 0x000000000080781c */ /* 0x000fc60003f0e170 */
[----:B------:R-:W-:-:S10]  /*04f0*/  IMAD.X R16, RZ, RZ, -0x1, P1 ;  /* 0xffffffffff107424 */ /* 0x000fd400008e06ff */
.L_x_19:
[----:B------:R-:W-:-:S05]  /*0500*/  IADD3 R8, P1, PT, R2, R11, RZ ;  /* 0x0000000b02087210 */ /* 0x000fca0007f3e0ff */
[----:B------:R-:W-:-:S05]  /*0510*/  IMAD.X R9, R3, 0x1, R7, P1 ;  /* 0x0000000103097824 */ /* 0x000fca00008e0607 */
[----:B------:R-:W2:Y:S04]  /*0520*/  LDG.E.U8 R13, desc[UR8][R8.64] ;  /* 0x00000008080d7981 */ /* 0x000ea8000c1e1100 */
[----:B------:R-:W3:Y:S04]  /*0530*/  LDG.E.U8 R15, desc[UR8][R8.64+0x1] ;  /* 0x00000108080f7981 */ /* 0x000ee8000c1e1100 */
[----:B------:R-:W4:Y:S04]  /*0540*/  LDG.E.U8 R17, desc[UR8][R8.64+0x2] ;  /* 0x0000020808117981 */ /* 0x000f28000c1e1100 */
[----:B------:R-:W5:Y:S01]  /*0550*/  LDG.E.U8 R19, desc[UR8][R8.64+0x3] ;  /* 0x0000030808137981 */ /* 0x000f62000c1e1100 */
[----:B------:R-:W-:-:S04]  /*0560*/  IADD3 R11, P3, PT, R11, 0x4, RZ ;  /* 0x000000040b0b7810 */ /* 0x000fc80007f7e0ff */
[----:B------:R-:W-:Y:S01]  /*0570*/  ISETP.GE.U32.AND P1, PT, R11, R14, PT ;  /* 0x0000000e0b00720c */ /* 0x000fe20003f26070 */
[----:B------:R-:W-:-:S05]  /*0580*/  IMAD.X R7, RZ, RZ, R7, P3 ;  /* 0x000000ffff077224 */ /* 0x000fca00018e0607 */
[----:B------:R-:W-:Y:S01]  /*0590*/  ISETP.GE.U32.AND.EX P1, PT, R7, R16, PT, P1 ;  /* 0x000000100700720c */ /* 0x000fe20003f26110 */
[----:B--2---:R-:W-:Y:S04]  /*05a0*/  STS.U8 [R10], R13 ;  /* 0x0000000d0a007388 */ /* 0x004fe80000000000 */
[----:B---3--:R-:W-:Y:S04]  /*05b0*/  STS.U8 [R10+0x1], R15 ;  /* 0x0000010f0a007388 */ /* 0x008fe80000000000 */
[----:B----4-:R-:W-:Y:S04]  /*05c0*/  STS.U8 [R10+0x2], R17 ;  /* 0x000002110a007388 */ /* 0x010fe80000000000 */
[----:B-----5:R0:W-:Y:S02]  /*05d0*/  STS.U8 [R10+0x3], R19 ;  /* 0x000003130a007388 */ /* 0x0201e40000000000 */
[----:B0-----:R-:W-:Y:S01]  /*05e0*/  IADD3 R10, PT, PT, R10, 0x4, RZ ;  /* 0x000000040a0a7810 */ /* 0x001fe20007ffe0ff */
[----:B------:R-:W-:Y:S06]  /*05f0*/  @!P1 BRA `(.L_x_19) ;  /* 0xfffffffc00c09947 */ /* 0x000fec000383ffff */
.L_x_18:
[CC--:B------:R-:W-:Y:S02]  /*0600*/  IADD3 R8, P4, PT, R6.reuse, -R11.reuse, RZ ;  /* 0x8000000b06087210 */ /* 0x0c0fe40007f9e0ff */
[----:B------:R-:W-:Y:S02]  /*0610*/  ISETP.GT.U32.AND P3, PT, R6, R11, PT ;  /* 0x0000000b0600720c */ /* 0x000fe40003f64070 */
[----:B------:R-:W-:Y:S01]  /*0620*/  ISETP.LE.U32.AND P1, PT, R8, 0x1, PT ;  /* 0x000000010800780c */ /* 0x000fe20003f23070 */
[----:B------:R-:W-:Y:S01]  /*0630*/  IMAD.X R8, RZ, RZ, ~R7, P4 ;  /* 0x000000ffff087224 */ /* 0x000fe200020e0e07 */
[----:B------:R-:W-:-:S04]  /*0640*/  ISETP.GT.U32.AND.EX P3, PT, RZ, R7, PT, P3 ;  /* 0x00000007ff00720c */ /* 0x000fc80003f64130 */
[----:B------:R-:W-:-:S13]  /*0650*/  ISETP.LE.U32.OR.EX P1, PT, R8, RZ, !P3, P1 ;  /* 0x000000ff0800720c */ /* 0x000fda0005f23510 */
[----:B------:R-:W-:Y:S02]  /*0660*/  @!P1 IADD3 R8, P4, PT, R2, R11, RZ ;  /* 0x0000000b02089210 */ /* 0x000fe40007f9e0ff */
[----:B------:R-:W-:Y:S02]  /*0670*/  @!P1 IADD3 R11, P3, PT, R11, 0x2, RZ ;  /* 0x000000020b0b9810 */ /* 0x000fe40007f7e0ff */
[----:B------:R-:W-:Y:S01]  /*0680*/  @!P1 PLOP3.LUT P0, PT, PT, PT, PT, 0x8, 0x80 ;  /* 0x000000000080981c */ /* 0x000fe20003f0e170 */
[--C-:B------:R-:W-:Y:S02]  /*0690*/  @!P1 IMAD.X R9, R3, 0x1, R7.reuse, P4 ;  /* 0x0000000103099824 */ /* 0x100fe400020e0607 */
[----:B------:R-:W-:Y:S01]  /*06a0*/  @!P1 IMAD.X R7, RZ, RZ, R7, P3 ;  /* 0x000000ffff079224 */ /* 0x000fe200018e0607 */
[----:B------:R-:W-:Y:S02]  /*06b0*/  ISETP.LT.U32.AND P3, PT, R11, R6, PT ;  /* 0x000000060b00720c */ /* 0x000fe40003f61070 */
[----:B------:R-:W2:Y:S02]  /*06c0*/  @!P1 LDG.E.U8 R13, desc[UR8][R8.64+0x1] ;  /* 0x00000108080d9981 */ /* 0x000ea4000c1e1100 */
[----:B------:R-:W-:-:S13]  /*06d0*/  ISETP.LT.U32.OR.EX P0, PT, R7, RZ, P0, P3 ;  /* 0x000000ff0700720c */ /* 0x000fda0000701530 */
[----:B------:R-:W-:Y:S02]  /*06e0*/  @P0 IADD3 R2, P3, PT, R2, R11, RZ ;  /* 0x0000000b02020210 */ /* 0x000fe40007f7e0ff */
[----:B------:R-:W3:Y:S03]  /*06f0*/  @!P1 LDG.E.U8 R11, desc[UR8][R8.64] ;  /* 0x00000008080b9981 */ /* 0x000ee6000c1e1100 */
[----:B------:R-:W-:-:S06]  /*0700*/  @P0 IMAD.X R3, R3, 0x1, R7, P3 ;  /* 0x0000000103030824 */ /* 0x000fcc00018e0607 */
[----:B------:R-:W4:Y:S04]  /*0710*/  @P0 LDG.E.U8 R3, desc[UR8][R2.64] ;  /* 0x0000000802030981 */ /* 0x000f28000c1e1100 */
[----:B--2---:R-:W-:Y:S04]  /*0720*/  @!P1 STS.U8 [R10+0x1], R13 ;  /* 0x0000010d0a009388 */ /* 0x004fe80000000000 */
[----:B---3--:R0:W-:Y:S02]  /*0730*/  @!P1 STS.U8 [R10], R11 ;  /* 0x0000000b0a009388 */ /* 0x0081e40000000000 */
[----:B0-----:R-:W-:-:S05]  /*0740*/  @!P1 VIADD R10, R10, 0x2 ;  /* 0x000000020a0a9836 */ /* 0x001fca0000000000 */
[----:B----4-:R0:W-:Y:S02]  /*0750*/  @P0 STS.U8 [R10], R3 ;  /* 0x000000030a000388 */ /* 0x0101e40000000000 */
.L_x_17:
[----:B------:R-:W-:Y:S05]  /*0760*/  BSYNC.RECONVERGENT B0 ;  /* 0x0000000000007941 */ /* 0x000fea0003800200 */
.L_x_16:
[----:B------:R-:W-:Y:S05]  /*0770*/  @!P2 BRA `(.L_x_20) ;  /* 0xfffffff800cca947 */ /* 0x000fea000383ffff */
.L_x_15:
[----:B------:R-:W1:Y:S01]  /*0780*/  LDC R8, c[0x0][0x39c] ;  /* 0x0000e700ff087b82 */ /* 0x000e620000000800 */
[----:B------:R-:W1:Y:S02]  /*0790*/  LDCU UR11, c[0x0][0x360] ;  /* 0x00006c00ff0b77ac */ /* 0x000e640008000800 */
[----:B-1----:R-:W-:-:S05]  /*07a0*/  IMAD R17, R8, UR11, RZ ;  /* 0x0000000b08117c24 */ /* 0x002fca000f8e02ff */
[----:B------:R-:W-:Y:S01]  /*07b0*/  BAR.SYNC.DEFER_BLOCKING 0x0 ;  /* 0x0000000000007b1d */ /* 0x000fe20000010000 */
[----:B------:R-:W-:-:S13]  /*07c0*/  ISETP.NE.AND P0, PT, R17, RZ, PT ;  /* 0x000000ff1100720c */ /* 0x000fda0003f05270 */
[----:B------:R-:W-:Y:S05]  /*07d0*/  @!P0 EXIT ;  /* 0x000000000000894d */ /* 0x000fea0003800000 */
[----:B------:R-:W-:Y:S01]  /*07e0*/  IABS R6, R0 ;  /* 0x0000000000067213 */ /* 0x000fe20000000000 */
[----:B------:R-:W1:Y:S01]  /*07f0*/  S2R R13, SR_TID.X ;  /* 0x00000000000d7919 */ /* 0x000e620000002100 */
[----:B------:R-:W2:Y:S01]  /*0800*/  LDC R7, c[0x0][0x384] ;  /* 0x0000e100ff077b82 */ /* 0x000ea20000000800 */
[----:B------:R-:W3:Y:S01]  /*0810*/  LDCU UR5, c[0x0][0x380] ;  /* 0x00007000ff0577ac */ /* 0x000ee20008000800 */
[----:B------:R-:W4:Y:S01]  /*0820*/  I2F.RP R9, R6 ;  /* 0x0000000600097306 */ /* 0x000f220000209400 */
[----:B------:R-:W-:Y:S01]  /*0830*/  ISETP.NE.AND P0, PT, R4, RZ, PT ;  /* 0x000000ff0400720c */ /* 0x000fe20003f05270 */
[----:B------:R-:W-:Y:S01]  /*0840*/  UIMAD UR4, UR7, UR11, URZ ;  /* 0x0000000b070472a4 */ /* 0x000fe2000f8e02ff */
[----:B------:R-:W-:-:S03]  /*0850*/  LOP3.LUT R12, RZ, R4, RZ, 0x33, !PT ;  /* 0x00000004ff0c7212 */ /* 0x000fc600078e33ff */
[----:B0-----:R-:W0:Y:S02]  /*0860*/  LDC.64 R2, c[0x0][0x390] ;  /* 0x0000e400ff027b82 */ /* 0x001e240000000a00 */
[----:B----4-:R-:W4:Y:S01]  /*0870*/  MUFU.RCP R9, R9 ;  /* 0x0000000900097308 */ /* 0x010f220000001000 */
[----:B---3--:R-:W-:Y:S01]  /*0880*/  UIADD3 UR5, UPT, UPT, UR5, 0x2, URZ ;  /* 0x0000000205057890 */ /* 0x008fe2000fffe0ff */
[----:B-1----:R-:W-:Y:S01]  /*0890*/  IMAD R8, R8, UR4, R13 ;  /* 0x0000000408087c24 */ /* 0x002fe2000f8e020d */
[----:B------:R-:W-:Y:S01]  /*08a0*/  UMOV UR4, URZ ;  /* 0x000000ff00047c82 */ /* 0x000fe20008000000 */
[----:B----4-:R-:W-:Y:S01]  /*08b0*/  IADD3 R10, PT, PT, R9, 0xffffffe, RZ ;  /* 0x0ffffffe090a7810 */ /* 0x010fe20007ffe0ff */
[----:B------:R-:W-:-:S03]  /*08c0*/  VIADD R9, R4, 0xffffffff ;  /* 0xffffffff04097836 */ /* 0x000fc60000000000 */
[----:B------:R1:W3:Y:S02]  /*08d0*/  F2I.FTZ.U32.TRUNC.NTZ R11, R10 ;  /* 0x0000000a000b7305 */ /* 0x0002e4000021f000 */
[----:B-1----:R-:W-:Y:S02]  /*08e0*/  IMAD.MOV.U32 R10, RZ, RZ, RZ ;  /* 0x000000ffff0a7224 */ /* 0x002fe400078e00ff */
[----:B---3--:R-:W-:-:S04]  /*08f0*/  IMAD.MOV R15, RZ, RZ, -R11 ;  /* 0x000000ffff0f7224 */ /* 0x008fc800078e0a0b */
[----:B------:R-:W-:-:S04]  /*0900*/  IMAD R13, R15, R6, RZ ;  /* 0x000000060f0d7224 */ /* 0x000fc800078e02ff */
[----:B------:R-:W-:-:S04]  /*0910*/  IMAD.HI.U32 R10, R11, R13, R10 ;  /* 0x0000000d0b0a7227 */ /* 0x000fc800078e000a */
[----:B------:R-:W-:Y:S02]  /*0920*/  VIADD R11, R5, 0x1 ;  /* 0x00000001050b7836 */ /* 0x000fe40000000000 */
[----:B0-2---:R-:W-:-:S07]  /*0930*/  IMAD R13, R9, R4, -0x2 ;  /* 0xfffffffe090d7424 */ /* 0x005fce00078e0204 */
.L_x_21:
[----:B------:R-:W-:Y:S01]  /*0940*/  VIADD R16, R8, UR4 ;  /* 0x0000000408107c36 */ /* 0x000fe20008000000 */
[----:B0-----:R-:W-:-:S04]  /*0950*/  IABS R4, R0 ;  /* 0x0000000000047213 */ /* 0x001fc80000000000 */
[----:B------:R-:W-:Y:S02]  /*0960*/  IABS R5, R16 ;  /* 0x0000001000057213 */ /* 0x000fe40000000000 */
[----:B------:R-:W-:-:S03]  /*0970*/  IADD3 R14, PT, PT, RZ, -R4, RZ ;  /* 0x80000004ff0e7210 */ /* 0x000fc60007ffe0ff */
[----:B------:R-:W-:-:S04]  /*0980*/  IMAD.HI.U32 R4, R10, R5, RZ ;  /* 0x000000050a047227 */ /* 0x000fc800078e00ff */
[----:B------:R-:W-:Y:S01]  /*0990*/  IMAD R5, R4, R14, R5 ;  /* 0x0000000e04057224 */ /* 0x000fe200078e0205 */
[----:B------:R-:W-:-:S04]  /*09a0*/  IABS R14, R0 ;  /* 0x00000000000e7213 */ /* 0x000fc80000000000 */
[----:B------:R-:W-:-:S13]  /*09b0*/  ISETP.GT.U32.AND P2, PT, R6, R5, PT ;  /* 0x000000050600720c */ /* 0x000fda0003f44070 */
[----:B------:R-:W-:Y:S01]  /*09c0*/  @!P2 IMAD.IADD R5, R5, 0x1, -R14 ;  /* 0x000000010505a824 */ /* 0x000fe200078e0a0e */
[----:B------:R-:W-:Y:S01]  /*09d0*/  IADD3.X R14, PT, PT, R16, R7, RZ, PT, !PT ;  /* 0x00000007100e7210 */ /* 0x000fe20003ffe4ff */
[----:B------:R-:W-:Y:S01]  /*09e0*/  @!P2 VIADD R4, R4, 0x1 ;  /* 0x000000010404a836 */ /* 0x000fe20000000000 */
[----:B------:R-:W-:Y:S02]  /*09f0*/  ISETP.NE.AND P2, PT, R0, RZ, PT ;  /* 0x000000ff0000720c */ /* 0x000fe40003f45270 */
[----:B------:R-:W-:Y:S02]  /*0a00*/  ISETP.GE.U32.AND P1, PT, R5, R6, PT ;  /* 0x000000060500720c */ /* 0x000fe40003f26070 */
[----:B------:R-:W-:-:S04]  /*0a10*/  LOP3.LUT R5, R16, R0, RZ, 0x3c, !PT ;  /* 0x0000000010057212 */ /* 0x000fc800078e3cff */
[----:B------:R-:W-:-:S07]  /*0a20*/  ISETP.GE.AND P3, PT, R5, RZ, PT ;  /* 0x000000ff0500720c */ /* 0x000fce0003f66270 */
[----:B------:R-:W-:-:S04]  /*0a30*/  @P1 VIADD R4, R4, 0x1 ;  /* 0x0000000104041836 */ /* 0x000fc80000000000 */
[----:B------:R-:W-:-:S04]  /*0a40*/  IMAD.MOV.U32 R21, RZ, RZ, R4 ;  /* 0x000000ffff157224 */ /* 0x000fc800078e0004 */
[----:B------:R-:W-:Y:S01]  /*0a50*/  @!P3 IMAD.MOV R21, RZ, RZ, -R21 ;  /* 0x000000ffff15b224 */ /* 0x000fe200078e0a15 */
[----:B------:R-:W-:-:S05]  /*0a60*/  @!P2 LOP3.LUT R21, RZ, R0, RZ, 0x33, !PT ;  /* 0x00000000ff15a212 */ /* 0x000fca00078e33ff */
[----:B------:R-:W-:-:S05]  /*0a70*/  IMAD R14, R21, 0x2, R14 ;  /* 0x00000002150e7824 */ /* 0x000fca00078e020e */
[----:B------:R-:W-:-:S13]  /*0a80*/  ISETP.GT.AND P1, PT, R14, R13, PT ;  /* 0x0000000d0e00720c */ /* 0x000fda0003f24270 */
[----:B------:R-:W-:Y:S05]  /*0a90*/  @P1 EXIT ;  /* 0x000000000000194d */ /* 0x000fea0003800000 */
[----:B------:R-:W-:Y:S01]  /*0aa0*/  IABS R15, R7 ;  /* 0x00000007000f7213 */ /* 0x000fe20000000000 */
[----:B------:R-:W0:Y:S01]  /*0ab0*/  S2UR UR7, SR_CgaCtaId ;  /* 0x00000000000779c3 */ /* 0x000e220000008800 */
[----:B------:R-:W-:Y:S01]  /*0ac0*/  UMOV UR6, 0x400 ;  /* 0x0000040000067882 */ /* 0x000fe20000000000 */
[----:B------:R-:W-:Y:S01]  /*0ad0*/  IMAD R16, R21, 0x2, R16 ;  /* 0x0000000215107824 */ /* 0x000fe200078e0210 */
[----:B------:R-:W1:Y:S01]  /*0ae0*/  I2F.RP R18, R15 ;  /* 0x0000000f00127306 */ /* 0x000e620000209400 */
[----:B------:R-:W-:-:S07]  /*0af0*/  UIADD3 UR4, UPT, UPT, UR11, UR4, URZ ;  /* 0x000000040b047290 */ /* 0x000fce000fffe0ff */
[----:B-1----:R-:W1:Y:S01]  /*0b00*/  MUFU.RCP R18, R18 ;  /* 0x0000001200127308 */ /* 0x002e620000001000 */
[----:B0-----:R-:W-:-:S06]  /*0b10*/  ULEA UR6, UR7, UR6, 0x18 ;  /* 0x0000000607067291 */ /* 0x001fcc000f8ec0ff */
[----:B------:R-:W-:Y:S01]  /*0b20*/  LEA R16, R16, UR6, 0x1 ;  /* 0x0000000610107c11 */ /* 0x000fe2000f8e08ff */
[----:B-1----:R-:W-:-:S05]  /*0b30*/  VIADD R4, R18, 0xffffffe ;  /* 0x0ffffffe12047836 */ /* 0x002fca0000000000 */
[----:B------:R-:W-:Y:S01]  /*0b40*/  LDS.U16 R16, [R16+0x2] ;  /* 0x0000020010107984 */ /* 0x000fe20000000400 */
[----:B------:R0:W1:Y:S02]  /*0b50*/  F2I.FTZ.U32.TRUNC.NTZ R5, R4 ;  /* 0x0000000400057305 */ /* 0x000064000021f000 */
[----:B0-----:R-:W-:Y:S02]  /*0b60*/  IMAD.MOV.U32 R4, RZ, RZ, RZ ;  /* 0x000000ffff047224 */ /* 0x001fe400078e00ff */
[----:B-1----:R-:W-:-:S04]  /*0b70*/  IMAD.MOV R20, RZ, RZ, -R5 ;  /* 0x000000ffff147224 */ /* 0x002fc800078e0a05 */
[----:B------:R-:W-:Y:S01]  /*0b80*/  IMAD R19, R20, R15, RZ ;  /* 0x0000000f14137224 */ /* 0x000fe200078e02ff */
[----:B------:R-:W-:-:S03]  /*0b90*/  IABS R20, R14 ;  /* 0x0000000e00147213 */ /* 0x000fc60000000000 */
[----:B------:R-:W-:Y:S01]  /*0ba0*/  IMAD.HI.U32 R5, R5, R19, R4 ;  /* 0x0000001305057227 */ /* 0x000fe200078e0004 */
[----:B------:R-:W-:-:S05]  /*0bb0*/  LEA R4, R14, UR6, 0x1 ;  /* 0x000000060e047c11 */ /* 0x000fca000f8e08ff */
[----:B------:R-:W-:Y:S01]  /*0bc0*/  IMAD.HI.U32 R18, R5, R20, RZ ;  /* 0x0000001405127227 */ /* 0x000fe200078e00ff */
[----:B------:R-:W-:Y:S04]  /*0bd0*/  LDS.U16 R19, [R4+-0x2] ;  /* 0xfffffe0004137984 */ /* 0x000fe80000000400 */
[----:B------:R-:W-:Y:S01]  /*0be0*/  IADD3 R5, PT, PT, -R18, RZ, RZ ;  /* 0x000000ff12057210 */ /* 0x000fe20007ffe1ff */
[----:B------:R-:W0:Y:S04]  /*0bf0*/  LDS.U16 R22, [R4+0x2] ;  /* 0x0000020004167984 */ /* 0x000e280000000400 */
[----:B------:R-:W-:Y:S01]  /*0c00*/  IMAD R20, R15, R5, R20 ;  /* 0x000000050f147224 */ /* 0x000fe200078e0214 */
[----:B------:R-:W-:Y:S01]  /*0c10*/  LDS.U16 R21, [R4] ;  /* 0x0000000004157984 */ /* 0x000fe20000000400 */
[----:B------:R-:W-:-:S03]  /*0c20*/  IMAD R5, R9, 0x2, R4 ;  /* 0x0000000209057824 */ /* 0x000fc600078e0204 */
[----:B------:R-:W-:Y:S02]  /*0c30*/  ISETP.GT.U32.AND P2, PT, R15, R20, PT ;  /* 0x000000140f00720c */ /* 0x000fe40003f44070 */
[----:B------:R-:W1:Y:S11]  /*0c40*/  LDS.U16 R24, [R5+0x2] ;  /* 0x0000020005187984 */ /* 0x000e760000000400 */
[----:B------:R-:W-:-:S02]  /*0c50*/  @!P2 IMAD.IADD R20, R20, 0x1, -R15 ;  /* 0x000000011414a824 */ /* 0x000fc400078e0a0f */
[----:B------:R-:W-:-:S03]  /*0c60*/  @!P2 VIADD R18, R18, 0x1 ;  /* 0x000000011212a836 */ /* 0x000fc60000000000 */
[----:B------:R-:W-:Y:S02]  /*0c70*/  ISETP.GE.U32.AND P1, PT, R20, R15, PT ;  /* 0x0000000f1400720c */ /* 0x000fe40003f26070 */
[----:B------:R-:W-:-:S04]  /*0c80*/  LOP3.LUT R15, R14, R7, RZ, 0x3c, !PT ;  /* 0x000000070e0f7212 */ /* 0x000fc800078e3cff */
[----:B------:R-:W-:-:S07]  /*0c90*/  ISETP.GE.AND P3, PT, R15, RZ, PT ;  /* 0x000000ff0f00720c */ /* 0x000fce0003f66270 */
[----:B------:R-:W-:Y:S01]  /*0ca0*/  @P1 VIADD R18, R18, 0x1 ;  /* 0x0000000112121836 */ /* 0x000fe20000000000 */
[----:B0-----:R-:W-:-:S05]  /*0cb0*/  IADD3 R15, PT, PT, R16, R22, R19 ;  /* 0x00000016100f7210 */ /* 0x001fca0007ffe013 */
[----:B------:R-:W-:-:S04]  /*0cc0*/  @!P3 IADD3 R18, PT, PT, -R18, RZ, RZ ;  /* 0x000000ff1212b210 */ /* 0x000fc80007ffe1ff */
[----:B------:R-:W-:Y:S02]  /*0cd0*/  SEL R18, R12, R18, !P0 ;  /* 0x000000120c127207 */ /* 0x000fe40004000000 */
[----:B-1----:R-:W-:-:S03]  /*0ce0*/  IADD3 R15, PT, PT, R21, R15, R24 ;  /* 0x0000000f150f7210 */ /* 0x002fc60007ffe018 */
[----:B------:R-:W-:Y:S01]  /*0cf0*/  IMAD R5, R18, UR5, R11 ;  /* 0x0000000512057c24 */ /* 0x000fe2000f8e020b */
[----:B------:R-:W-:Y:S01]  /*0d00*/  PRMT R4, R15, 0x9910, RZ ;  /* 0x000099100f047816 */ /* 0x000fe200000000ff */
[----:B------:R-:W-:-:S03]  /*0d10*/  IMAD.MOV R15, RZ, RZ, -R18 ;  /* 0x000000ffff0f7224 */ /* 0x000fc600078e0a12 */
[----:B------:R-:W-:Y:S01]  /*0d20*/  ISETP.GE.AND P1, PT, R4, 0x1, PT ;  /* 0x000000010400780c */ /* 0x000fe20003f26270 */
[----:B------:R-:W-:Y:S02]  /*0d30*/  IMAD R14, R7, R15, R14 ;  /* 0x0000000f070e7224 */ /* 0x000fe400078e020e */
[----:B------:R-:W-:Y:S02]  /*0d40*/  IMAD.MOV.U32 R15, RZ, RZ, 0x1 ;  /* 0x00000001ff0f7424 */ /* 0x000fe400078e00ff */
[----:B------:R-:W-:-:S03]  /*0d50*/  IMAD.IADD R5, R14, 0x1, R5 ;  /* 0x000000010e057824 */ /* 0x000fc600078e0205 */
[----:B------:R-:W-:Y:S01]  /*0d60*/  SEL R15, R15, 0xffff, P1 ;  /* 0x0000ffff0f0f7807 */ /* 0x000fe20000800000 */
[----:B------:R-:W-:Y:S01]  /*0d70*/  IMAD.WIDE R4, R5, 0x2, R2 ;  /* 0x0000000205047825 */ /* 0x000fe200078e0202 */
[----:B------:R-:W-:-:S04]  /*0d80*/  ISETP.LE.U32.AND P1, PT, R17, UR4, PT ;  /* 0x0000000411007c0c */ /* 0x000fc8000bf23070 */
[----:B------:R0:W-:Y:S09]  /*0d90*/  STG.E.U16 desc[UR8][R4.64], R15 ;  /* 0x0000000f04007986 */ /* 0x0001f2000c101508 */
[----:B------:R-:W-:Y:S05]  /*0da0*/  @!P1 BRA `(.L_x_21) ;  /* 0xfffffff800e49947 */ /* 0x000fea000383ffff */
[----:B------:R-:W-:Y:S05]  /*0db0*/  EXIT ;  /* 0x000000000000794d */ /* 0x000fea0003800000 */
.L_x_22:
        /* <DEDUP_REMOVED lines=12> */
.L_x_61:


//--------------------- .text._Z16completeWrappingPsi --------------------------
	.section	.text._Z16completeWrappingPsi,"ax",@progbits
	.align	128
        .global         _Z16completeWrappingPsi
        .type           _Z16completeWrappingPsi,@function
        .size           _Z16completeWrappingPsi,(.L_x_62 - _Z16completeWrappingPsi)
        .other          _Z16completeWrappingPsi,@"STO_CUDA_ENTRY STV_DEFAULT"
_Z16completeWrappingPsi:
.text._Z16completeWrappingPsi:
[----:B------:R-:W-:Y:S01]  /*0000*/  LDC R1, c[0x0][0x37c] ;  /* 0x0000df00ff017b82 */ /* 0x000fe20000000800 */
[----:B------:R-:W0:Y:S07]  /*0010*/  S2R R3, SR_TID.X ;  /* 0x0000000000037919 */ /* 0x000e2e0000002100 */
[----:B------:R-:W0:Y:S08]  /*0020*/  S2UR UR4, SR_CTAID.X ;  /* 0x00000000000479c3 */ /* 0x000e300000002500 */
[----:B------:R-:W0:Y:S08]  /*0030*/  LDC R0, c[0x0][0x360] ;  /* 0x0000d800ff007b82 */ /* 0x000e300000000800 */
[----:B------:R-:W1:Y:S01]  /*0040*/  LDC R12, c[0x0][0x388] ;  /* 0x0000e200ff0c7b82 */ /* 0x000e620000000800 */
[----:B0-----:R-:W-:-:S05]  /*0050*/  IMAD R0, R0, UR4, R3 ;  /* 0x0000000400007c24 */ /* 0x001fca000f8e0203 */
[----:B------:R-:W-:-:S04]  /*0060*/  IADD3 R13, PT, PT, R0, 0x1, RZ ;  /* 0x00000001000d7810 */ /* 0x000fc80007ffe0ff */
[----:B-1----:R-:W-:-:S13]  /*0070*/  ISETP.GT.AND P0, PT, R13, R12, PT ;  /* 0x0000000c0d00720c */ /* 0x002fda0003f04270 */
[----:B------:R-:W-:Y:S05]  /*0080*/  @P0 EXIT ;  /* 0x000000000000094d */ /* 0x000fea0003800000 */
[----:B------:R-:W0:Y:S01]  /*0090*/  LDCU.64 UR6, c[0x0][0x380] ;  /* 0x00007000ff0677ac */ /* 0x000e220008000a00 */
[----:B------:R-:W-:Y:S01]  /*00a0*/  SHF.R.S32.HI R0, RZ, 0x1f, R12 ;  /* 0x0000001fff007819 */ /* 0x000fe2000001140c */
[----:B------:R-:W1:Y:S01]  /*00b0*/  LDC.64 R10, c[0x0][0x380] ;  /* 0x0000e000ff0a7b82 */ /* 0x000e620000000a00 */
[C---:B------:R-:W-:Y:S01]  /*00c0*/  IADD3 R2, P0, PT, R13.reuse, R12, RZ ;  /* 0x0000000c0d027210 */ /* 0x040fe20007f1e0ff */
[----:B------:R-:W2:Y:S03]  /*00d0*/  LDCU.64 UR4, c[0x0][0x358] ;  /* 0x00006b00ff0477ac */ /* 0x000ea60008000a00 */
[----:B------:R-:W-:Y:S02]  /*00e0*/  LEA.HI.X.SX32 R3, R13, R0, 0x1, P0 ;  /* 0x000000000d037211 */ /* 0x000fe400000f0eff */
[----:B0-----:R-:W-:-:S04]  /*00f0*/  LEA R6, P0, R2, UR6, 0x1 ;  /* 0x0000000602067c11 */ /* 0x001fc8000f8008ff */
[----:B------:R-:W-:-:S05]  /*0100*/  LEA.HI.X R7, R2, UR7, R3, 0x1, P0 ;  /* 0x0000000702077c11 */ /* 0x000fca00080f0c03 */
[----:B--2---:R-:W2:Y:S01]  /*0110*/  LDG.E.U16 R15, desc[UR4][R6.64+0x4] ;  /* 0x00000404060f7981 */ /* 0x004ea2000c1e1500 */
[----:B------:R-:W-:-:S04]  /*0120*/  IADD3 R0, PT, PT, R12, 0x2, RZ ;  /* 0x000000020c007810 */ /* 0x000fc80007ffe0ff */
[----:B------:R-:W-:Y:S01]  /*0130*/  IADD3 R3, PT, PT, R13, R0, RZ ;  /* 0x000000000d037210 */ /* 0x000fe20007ffe0ff */
[----:B------:R-:W-:-:S04]  /*0140*/  IMAD R5, R0, R12, R13 ;  /* 0x0000000c00057224 */ /* 0x000fc800078e020d */
[----:B------:R-:W-:Y:S02]  /*0150*/  IMAD R3, R0, R12, R3 ;  /* 0x0000000c00037224 */ /* 0x000fe400078e0203 */
[----:B-1----:R-:W-:-:S04]  /*0160*/  IMAD.WIDE R4, R5, 0x2, R10 ;  /* 0x0000000205047825 */ /* 0x002fc800078e020a */
[----:B------:R-:W-:-:S05]  /*0170*/  IMAD.WIDE R2, R3, 0x2, R10 ;  /* 0x0000000203027825 */ /* 0x000fca00078e020a */
[----:B--2---:R-:W-:Y:S04]  /*0180*/  STG.E.U16 desc[UR4][R2.64], R15 ;  /* 0x0000000f02007986 */ /* 0x004fe8000c101504 */
[----:B------:R-:W2:Y:S01]  /*0190*/  LDG.E.U16 R5, desc[UR4][R4.64] ;  /* 0x0000000404057981 */ /* 0x000ea2000c1e1500 */
[C---:B------:R-:W-:Y:S02]  /*01a0*/  IMAD R9, R13.reuse, R0, RZ ;  /* 0x000000000d097224 */ /* 0x040fe400078e02ff */
[----:B------:R-:W-:-:S04]  /*01b0*/  IMAD.WIDE R6, R13, 0x2, R10 ;  /* 0x000000020d067825 */ /* 0x000fc800078e020a */
[----:B------:R-:W-:-:S04]  /*01c0*/  IMAD.WIDE R8, R9, 0x2, R10 ;  /* 0x0000000209087825 */ /* 0x000fc800078e020a */
[----:B------:R-:W-:Y:S01]  /*01d0*/  IMAD.WIDE R10, R12, 0x2, R8 ;  /* 0x000000020c0a7825 */ /* 0x000fe200078e0208 */
[----:B--2---:R-:W-:Y:S04]  /*01e0*/  STG.E.U16 desc[UR4][R6.64], R5 ;  /* 0x0000000506007986 */ /* 0x004fe8000c101504 */
[----:B------:R-:W2:Y:S04]  /*01f0*/  LDG.E.U16 R13, desc[UR4][R8.64+0x2] ;  /* 0x00000204080d7981 */ /* 0x000ea8000c1e1500 */
[----:B------:R-:W3:Y:S04]  /*0200*/  LDG.E.U16 R17, desc[UR4][R10.64] ;  /* 0x000000040a117981 */ /* 0x000ee8000c1e1500 */
[----:B--2---:R-:W-:Y:S04]  /*0210*/  STG.E.U16 desc[UR4][R10.64+0x2], R13 ;  /* 0x0000020d0a007986 */ /* 0x004fe8000c101504 */
[----:B---3--:R-:W-:Y:S01]  /*0220*/  STG.E.U16 desc[UR4][R8.64], R17 ;  /* 0x0000001108007986 */ /* 0x008fe2000c101504 */
[----:B------:R-:W-:Y:S05]  /*0230*/  EXIT ;  /* 0x000000000000794d */ /* 0x000fea0003800000 */
.L_x_23:
        /* <DEDUP_REMOVED lines=12> */
.L_x_62:


//--------------------- .text._Z11debugPrintsPsi  --------------------------
	.section	.text._Z11debugPrintsPsi,"ax",@progbits
	.align	128
        .global         _Z11debugPrintsPsi
        .type           _Z11debugPrintsPsi,@function
        .size           _Z11debugPrintsPsi,(.L_x_63 - _Z11debugPrintsPsi)
        .other          _Z11debugPrintsPsi,@"STO_CUDA_ENTRY STV_DEFAULT"
_Z11debugPrintsPsi:
.text._Z11debugPrintsPsi:
[----:B------:R-:W0:Y:S08]  /*0000*/  LDC R1, c[0x0][0x37c] ;  /* 0x0000df00ff017b82 */ /* 0x000e300000000800 */
[----:B------:R-:W1:Y:S01]  /*0010*/  LDC R22, c[0x0][0x388] ;  /* 0x0000e200ff167b82 */ /* 0x000e620000000800 */
[----:B------:R-:W2:Y:S01]  /*0020*/  LDCU UR4, c[0x0][0x2f8] ;  /* 0x00005f00ff0477ac */ /* 0x000ea20008000800 */
[----:B0-----:R-:W-:Y:S01]  /*0030*/  VIADD R1, R1, 0xfffffff8 ;  /* 0xfffffff801017836 */ /* 0x001fe20000000000 */
[----:B------:R-:W0:Y:S04]  /*0040*/  LDCU UR5, c[0x0][0x2fc] ;  /* 0x00005f80ff0577ac */ /* 0x000e280008000800 */
[----:B--2---:R-:W-:-:S02]  /*0050*/  IADD3 R18, P1, PT, R1, UR4, RZ ;  /* 0x0000000401127c10 */ /* 0x004fc4000ff3e0ff */
[----:B-1----:R-:W-:-:S03]  /*0060*/  ISETP.GE.AND P0, PT, R22, -0x1, PT ;  /* 0xffffffff1600780c */ /* 0x002fc60003f06270 */
[----:B0-----:R-:W-:-:S10]  /*0070*/  IMAD.X R2, RZ, RZ, UR5, P1 ;  /* 0x00000005ff027e24 */ /* 0x001fd400088e06ff */
[----:B------:R-:W-:Y:S05]  /*0080*/  @!P0 BRA `(.L_x_24) ;  /* 0x0000000c00d88947 */ /* 0x000fea0003800000 */
[----:B------:R-:W0:Y:S01]  /*0090*/  LDCU.64 UR4, c[0x0][0x380] ;  /* 0x00007000ff0477ac */ /* 0x000e220008000a00 */
[----:B------:R-:W-:Y:S01]  /*00a0*/  BSSY.RECONVERGENT B8, `(.L_x_24) ;  /* 0x00000f4000087945 */ /* 0x000fe20003800200 */
[----:B------:R-:W-:Y:S02]  /*00b0*/  VIADD R22, R22, 0x2 ;  /* 0x0000000216167836 */ /* 0x000fe40000000000 */
[----:B------:R-:W-:Y:S01]  /*00c0*/  IMAD.MOV.U32 R19, RZ, RZ, RZ ;  /* 0x000000ffff137224 */ /* 0x000fe200078e00ff */
[----:B------:R-:W1:Y:S01]  /*00d0*/  LDCU.64 UR36, c[0x0][0x358] ;  /* 0x00006b00ff2477ac */ /* 0x000e620008000a00 */
[----:B0-----:R-:W-:-:S04]  /*00e0*/  UIADD3 URZ, UP0, UPT, UR4, 0x4, URZ ;  /* 0x0000000404ff7890 */ /* 0x001fc8000ff1e0ff */
[----:B------:R-:W-:-:S12]  /*00f0*/  UIADD3.X UR38, UPT, UPT, URZ, UR5, URZ, UP0, !UPT ;  /* 0x00000005ff267290 */ /* 0x000fd800087fe4ff */
.L_x_57:
[C---:B------:R-:W-:Y:S01]  /*0100*/  ISETP.GE.AND P0, PT, R22.reuse, 0x4, PT ;  /* 0x000000041600780c */ /* 0x040fe20003f06270 */
[C---:B------:R-:W-:Y:S01]  /*0110*/  IMAD R25, R22.reuse, R19, RZ ;  /* 0x0000001316197224 */ /* 0x040fe200078e02ff */
[----:B------:R-:W-:Y:S01]  /*0120*/  VIMNMX R6, PT, PT, R22, 0x1, !PT ;  /* 0x0000000116067848 */ /* 0x000fe20007fe0100 */
[----:B------:R-:W-:Y:S02]  /*0130*/  VIADD R19, R19, 0x1 ;  /* 0x0000000113137836 */ /* 0x000fe40000000000 */
[----:B------:R-:W-:-:S03]  /*0140*/  IMAD.MOV.U32 R0, RZ, RZ, RZ ;  /* 0x000000ffff007224 */ /* 0x000fc600078e00ff */
[----:B------:R-:W-:-:S04]  /*0150*/  ISETP.NE.AND P1, PT, R19, R6, PT ;  /* 0x000000061300720c */ /* 0x000fc80003f25270 */
[----:B------:R-:W-:Y:S01]  /*0160*/  P2R R23, PR, RZ, 0x2 ;  /* 0x00000002ff177803 */ /* 0x000fe20000000000 */
[----:B------:R-:W-:Y:S08]  /*0170*/  @!P0 BRA `(.L_x_25) ;  /* 0x0000000800008947 */ /* 0x000ff00003800000 */
[----:B------:R-:W0:Y:S01]  /*0180*/  LDCU UR4, c[0x0][0x380] ;  /* 0x00007000ff0477ac */ /* 0x000e220008000800 */
[----:B------:R-:W-:Y:S01]  /*0190*/  IMAD.U32 R5, RZ, RZ, UR38 ;  /* 0x00000026ff057e24 */ /* 0x000fe2000f8e00ff */
[----:B------:R-:W-:Y:S01]  /*01a0*/  LOP3.LUT R6, R6, 0x7ffffffc, RZ, 0xc0, !PT ;  /* 0x7ffffffc06067812 */ /* 0x000fe200078ec0ff */
[----:B------:R-:W-:Y:S04]  /*01b0*/  BSSY.RECONVERGENT B7, `(.L_x_26) ;  /* 0x000007a000077945 */ /* 0x000fe80003800200 */
[----:B------:R-:W-:Y:S01]  /*01c0*/  IMAD.MOV R24, RZ, RZ, -R6 ;  /* 0x000000ffff187224 */ /* 0x000fe200078e0a06 */
[----:B0-----:R-:W-:-:S06]  /*01d0*/  UIADD3 UR4, UPT, UPT, UR4, 0x4, URZ ;  /* 0x0000000404047890 */ /* 0x001fcc000fffe0ff */
[----:B------:R-:W-:-:S04]  /*01e0*/  IMAD.U32 R4, RZ, RZ, UR4 ;  /* 0x00000004ff047e24 */ /* 0x000fc8000f8e00ff */
[----:B------:R-:W-:-:S04]  /*01f0*/  IMAD.WIDE.U32 R4, R25, 0x2, R4 ;  /* 0x0000000219047825 */ /* 0x000fc800078e0004 */
[----:B------:R-:W-:Y:S02]  /*0200*/  IMAD.MOV.U32 R16, RZ, RZ, R4 ;  /* 0x000000ffff107224 */ /* 0x000fe400078e0004 */
[----:B------:R-:W-:-:S07]  /*0210*/  IMAD.MOV.U32 R17, RZ, RZ, R5 ;  /* 0x000000ffff117224 */ /* 0x000fce00078e0005 */
.L_x_43:
[----:B-1----:R-:W2:Y:S01]  /*0220*/  LDG.E.U16 R10, desc[UR36][R16.64+-0x4] ;  /* 0xfffffc24100a7981 */ /* 0x002ea2000c1e1500 */
[----:B------:R-:W-:Y:S01]  /*0230*/  VIADD R24, R24, 0x4 ;  /* 0x0000000418187836 */ /* 0x000fe20000000000 */
[----:B------:R-:W-:Y:S04]  /*0240*/  BSSY.RECONVERGENT B6, `(.L_x_27) ;  /* 0x000001b000067945 */ /* 0x000fe80003800200 */
[----:B------:R-:W-:-:S04]  /*0250*/  ISETP.NE.AND P1, PT, R24, RZ, PT ;  /* 0x000000ff1800720c */ /* 0x000fc80003f25270 */
[----:B------:R-:W-:Y:S02]  /*0260*/  P2R R26, PR, RZ, 0x2 ;  /* 0x00000002ff1a7803 */ /* 0x000fe40000000000 */
[----:B--2---:R-:W-:-:S04]  /*0270*/  PRMT R0, R10, 0x9910, RZ ;  /* 0x000099100a007816 */ /* 0x004fc800000000ff */
[----:B------:R-:W-:-:S13]  /*0280*/  ISETP.GT.AND P0, PT, R0, -0x1, PT ;  /* 0xffffffff0000780c */ /* 0x000fda0003f04270 */
[----:B------:R-:W-:Y:S05]  /*0290*/  @P0 BRA `(.L_x_28) ;  /* 0x00000000002c0947 */ /* 0x000fea0003800000 */
[----:B------:R-:W-:Y:S01]  /*02a0*/  MOV R8, 0x18 ;  /* 0x0000001800087802 */ /* 0x000fe20000000f00 */
[----:B------:R0:W-:Y:S01]  /*02b0*/  STL [R1], R0 ;  /* 0x0000000001007387 */ /* 0x0001e20000100800 */
[----:B------:R-:W1:Y:S01]  /*02c0*/  LDCU.64 UR4, c[0x4][URZ] ;  /* 0x01000000ff0477ac */ /* 0x000e620008000a00 */
[----:B------:R-:W-:Y:S02]  /*02d0*/  IMAD.MOV.U32 R6, RZ, RZ, R18 ;  /* 0x000000ffff067224 */ /* 0x000fe400078e0012 */
[----:B------:R-:W-:Y:S01]  /*02e0*/  IMAD.MOV.U32 R7, RZ, RZ, R2 ;  /* 0x000000ffff077224 */ /* 0x000fe200078e0002 */
[----:B------:R-:W2:Y:S01]  /*02f0*/  LDC.64 R8, c[0x4][R8] ;  /* 0x0100000008087b82 */ /* 0x000ea20000000a00 */
[----:B-1----:R-:W-:Y:S01]  /*0300*/  MOV R4, UR4 ;  /* 0x0000000400047c02 */ /* 0x002fe20008000f00 */
[----:B0-----:R-:W-:-:S07]  /*0310*/  IMAD.U32 R5, RZ, RZ, UR5 ;  /* 0x00000005ff057e24 */ /* 0x001fce000f8e00ff */
[----:B------:R-:W-:-:S07]  /*0320*/  LEPC R20, `(.L_x_29) ;  /* 0x000000001014794e */ /* 0x000fce0000000000 */
[----:B--2---:R-:W-:Y:S05]  /*0330*/  CALL.ABS.NOINC R8 ;  /* 0x0000000008007343 */ /* 0x004fea0003c00000 */
.L_x_29:
[----:B------:R-:W-:Y:S05]  /*0340*/  BRA `(.L_x_30) ;  /* 0x0000000000287947 */ /* 0x000fea0003800000 */
.L_x_28:
[----:B------:R-:W-:Y:S01]  /*0350*/  MOV R8, 0x18 ;  /* 0x0000001800087802 */ /* 0x000fe20000000f00 */
[----:B------:R0:W-:Y:S01]  /*0360*/  STL [R1], R10 ;  /* 0x0000000a01007387 */ /* 0x0001e20000100800 */
[----:B------:R-:W1:Y:S01]  /*0370*/  LDCU.64 UR4, c[0x4][0x8] ;  /* 0x01000100ff0477ac */ /* 0x000e620008000a00 */
[----:B------:R-:W-:Y:S02]  /*0380*/  IMAD.MOV.U32 R6, RZ, RZ, R18 ;  /* 0x000000ffff067224 */ /* 0x000fe400078e0012 */
[----:B------:R-:W-:Y:S01]  /*0390*/  IMAD.MOV.U32 R7, RZ, RZ, R2 ;  /* 0x000000ffff077224 */ /* 0x000fe200078e0002 */
[----:B------:R-:W2:Y:S01]  /*03a0*/  LDC.64 R8, c[0x4][R8] ;  /* 0x0100000008087b82 */ /* 0x000ea20000000a00 */
[----:B-1----:R-:W-:Y:S02]  /*03b0*/  IMAD.U32 R4, RZ, RZ, UR4 ;  /* 0x00000004ff047e24 */ /* 0x002fe4000f8e00ff */
[----:B0-----:R-:W-:-:S07]  /*03c0*/  IMAD.U32 R5, RZ, RZ, UR5 ;  /* 0x00000005ff057e24 */ /* 0x001fce000f8e00ff */
[----:B------:R-:W-:-:S07]  /*03d0*/  LEPC R20, `(.L_x_30) ;  /* 0x000000001014794e */ /* 0x000fce0000000000 */
[----:B--2---:R-:W-:Y:S05]  /*03e0*/  CALL.ABS.NOINC R8 ;  /* 0x0000000008007343 */ /* 0x004fea0003c00000 */
.L_x_30:
[----:B------:R-:W-:Y:S05]  /*03f0*/  BSYNC.RECONVERGENT B6 ;  /* 0x0000000000067941 */ /* 0x000fea0003800200 */
.L_x_27:
[----:B------:R-:W2:Y:S01]  /*0400*/  LDG.E.U16 R10, desc[UR36][R16.64+-0x2] ;  /* 0xfffffe24100a7981 */ /* 0x000ea2000c1e1500 */
[----:B------:R-:W-:Y:S01]  /*0410*/  BSSY.RECONVERGENT B6, `(.L_x_31) ;  /* 0x0000019000067945 */ /* 0x000fe20003800200 */
[----:B--2---:R-:W-:-:S04]  /*0420*/  PRMT R0, R10, 0x9910, RZ ;  /* 0x000099100a007816 */ /* 0x004fc800000000ff */
[----:B------:R-:W-:-:S13]  /*0430*/  ISETP.GE.AND P0, PT, R0, RZ, PT ;  /* 0x000000ff0000720c */ /* 0x000fda0003f06270 */
[----:B------:R-:W-:Y:S05]  /*0440*/  @!P0 BRA `(.L_x_32) ;  /* 0x00000000002c8947 */ /* 0x000fea0003800000 */
[----:B------:R-:W-:Y:S01]  /*0450*/  MOV R8, 0x18 ;  /* 0x0000001800087802 */ /* 0x000fe20000000f00 */
[----:B------:R0:W-:Y:S01]  /*0460*/  STL [R1], R10 ;  /* 0x0000000a01007387 */ /* 0x0001e20000100800 */
[----:B------:R-:W1:Y:S01]  /*0470*/  LDCU.64 UR4, c[0x4][0x8] ;  /* 0x01000100ff0477ac */ /* 0x000e620008000a00 */
[----:B------:R-:W-:Y:S01]  /*0480*/  IMAD.MOV.U32 R6, RZ, RZ, R18 ;  /* 0x000000ffff067224 */ /* 0x000fe200078e0012 */
[----:B------:R-:W-:Y:S02]  /*0490*/  MOV R7, R2 ;  /* 0x0000000200077202 */ /* 0x000fe40000000f00 */
[----:B------:R-:W2:Y:S01]  /*04a0*/  LDC.64 R8, c[0x4][R8] ;  /* 0x0100000008087b82 */ /* 0x000ea20000000a00 */
[----:B-1----:R-:W-:Y:S02]  /*04b0*/  IMAD.U32 R4, RZ, RZ, UR4 ;  /* 0x00000004ff047e24 */ /* 0x002fe4000f8e00ff */
[----:B0-----:R-:W-:-:S07]  /*04c0*/  IMAD.U32 R5, RZ, RZ, UR5 ;  /* 0x00000005ff057e24 */ /* 0x001fce000f8e00ff */
[----:B------:R-:W-:-:S07]  /*04d0*/  LEPC R20, `(.L_x_33) ;  /* 0x000000001014794e */ /* 0x000fce0000000000 */
[----:B--2---:R-:W-:Y:S05]  /*04e0*/  CALL.ABS.NOINC R8 ;  /* 0x0000000008007343 */ /* 0x004fea0003c00000 */
.L_x_33:
[----:B------:R-:W-:Y:S05]  /*04f0*/  BRA `(.L_x_34) ;  /* 0x0000000000287947 */ /* 0x000fea0003800000 */
.L_x_32:
        /* <DEDUP_REMOVED lines=10> */
.L_x_34:
[----:B------:R-:W-:Y:S05]  /*05a0*/  BSYNC.RECONVERGENT B6 ;  /* 0x0000000000067941 */ /* 0x000fea0003800200 */
.L_x_31:
        /* <DEDUP_REMOVED lines=15> */
.L_x_37:
[----:B------:R-:W-:Y:S05]  /*06a0*/  BRA `(.L_x_38) ;  /* 0x0000000000287947 */ /* 0x000fea0003800000 */
.L_x_36:
[----:B------:R-:W-:Y:S01]  /*06b0*/  MOV R8, 0x18 ;  /* 0x0000001800087802 */ /* 0x000fe20000000f00 */
[----:B------:R0:W-:Y:S01]  /*06c0*/  STL [R1], R0 ;  /* 0x0000000001007387 */ /* 0x0001e20000100800 */
[----:B------:R-:W1:Y:S01]  /*06d0*/  LDCU.64 UR4, c[0x4][URZ] ;  /* 0x01000000ff0477ac */ /* 0x000e620008000a00 */
[----:B------:R-:W-:Y:S01]  /*06e0*/  MOV R6, R18 ;  /* 0x0000001200067202 */ /* 0x000fe20000000f00 */
[----:B------:R-:W-:Y:S02]  /*06f0*/  IMAD.MOV.U32 R7, RZ, RZ, R2 ;  /* 0x000000ffff077224 */ /* 0x000fe400078e0002 */
[----:B------:R-:W2:Y:S01]  /*0700*/  LDC.64 R8, c[0x4][R8] ;  /* 0x0100000008087b82 */ /* 0x000ea20000000a00 */
[----:B-1----:R-:W-:Y:S02]  /*0710*/  IMAD.U32 R4, RZ, RZ, UR4 ;  /* 0x00000004ff047e24 */ /* 0x002fe4000f8e00ff */
[----:B0-----:R-:W-:-:S07]  /*0720*/  IMAD.U32 R5, RZ, RZ, UR5 ;  /* 0x00000005ff057e24 */ /* 0x001fce000f8e00ff */
[----:B------:R-:W-:-:S07]  /*0730*/  LEPC R20, `(.L_x_38) ;  /* 0x000000001014794e */ /* 0x000fce0000000000 */
[----:B--2---:R-:W-:Y:S05]  /*0740*/  CALL.ABS.NOINC R8 ;  /* 0x0000000008007343 */ /* 0x004fea0003c00000 */
.L_x_38:
[----:B------:R-:W-:Y:S05]  /*0750*/  BSYNC.RECONVERGENT B6 ;  /* 0x0000000000067941 */ /* 0x000fea0003800200 */
.L_x_35:
        /* <DEDUP_REMOVED lines=15> */
.L_x_41:
[----:B------:R-:W-:Y:S05]  /*0850*/  BRA `(.L_x_42) ;  /* 0x0000000000287947 */ /* 0x000fea0003800000 */
.L_x_40:
        /* <DEDUP_REMOVED lines=10> */
.L_x_42:
[----:B------:R-:W-:Y:S05]  /*0900*/  BSYNC.RECONVERGENT B6 ;  /* 0x0000000000067941 */ /* 0x000fea0003800200 */
.L_x_39:
[----:B------:R-:W-:Y:S02]  /*0910*/  ISETP.NE.AND P6, PT, R26, RZ, PT ;  /* 0x000000ff1a00720c */ /* 0x000fe40003fc5270 */
[----:B------:R-:W-:-:S05]  /*0920*/  IADD3 R16, P0, PT, R16, 0x8, RZ ;  /* 0x0000000810107810 */ /* 0x000fca0007f1e0ff */
[----:B------:R-:W-:-:S06]  /*0930*/  IMAD.X R17, RZ, RZ, R17, P0 ;  /* 0x000000ffff117224 */ /* 0x000fcc00000e0611 */
[----:B------:R-:W-:Y:S05]  /*0940*/  @P6 BRA `(.L_x_43) ;  /* 0xfffffff800346947 */ /* 0x000fea000383ffff */
[----:B------:R-:W-:Y:S05]  /*0950*/  BSYNC.RECONVERGENT B7 ;  /* 0x0000000000077941 */ /* 0x000fea0003800200 */
.L_x_26:
[----:B------:R-:W-:-:S04]  /*0960*/  VIMNMX R0, PT, PT, R22, 0x1, !PT ;  /* 0x0000000116007848 */ /* 0x000fc80007fe0100 */
[----:B------:R-:W-:-:S07]  /*0970*/  LOP3.LUT R0, R0, 0x7ffffffc, RZ, 0xc0, !PT ;  /* 0x7ffffffc00007812 */ /* 0x000fce00078ec0ff */
.L_x_25:
[----:B------:R-:W-:-:S04]  /*0980*/  VIMNMX R24, PT, PT, R22, 0x1, !PT ;  /* 0x0000000116187848 */ /* 0x000fc80007fe0100 */
[----:B------:R-:W-:-:S04]  /*0990*/  LOP3.LUT R24, R24, 0x3, RZ, 0xc0, !PT ;  /* 0x0000000318187812 */ /* 0x000fc800078ec0ff */
[----:B------:R-:W-:-:S13]  /*09a0*/  ISETP.NE.AND P0, PT, R24, RZ, PT ;  /* 0x000000ff1800720c */ /* 0x000fda0003f05270 */
[----:B------:R-:W-:Y:S05]  /*09b0*/  @!P0 BRA `(.L_x_44) ;  /* 0x0000000400608947 */ /* 0x000fea0003800000 */
[----:B------:R-:W0:Y:S01]  /*09c0*/  LDC.64 R16, c[0x0][0x380] ;  /* 0x0000e000ff107b82 */ /* 0x000e220000000a00 */
[----:B------:R-:W-:-:S05]  /*09d0*/  IADD3 R25, PT, PT, R25, R0, RZ ;  /* 0x0000000019197210 */ /* 0x000fca0007ffe0ff */
[----:B0-----:R-:W-:-:S05]  /*09e0*/  IMAD.WIDE R16, R25, 0x2, R16 ;  /* 0x0000000219107825 */ /* 0x001fca00078e0210 */
[----:B-1----:R-:W2:Y:S01]  /*09f0*/  LDG.E.U16 R10, desc[UR36][R16.64] ;  /* 0x00000024100a7981 */ /* 0x002ea2000c1e1500 */
        /* <DEDUP_REMOVED lines=14> */
.L_x_47:
[----:B------:R-:W-:Y:S05]  /*0ae0*/  BRA `(.L_x_48) ;  /* 0x0000000000287947 */ /* 0x000fea0003800000 */
.L_x_46:
        /* <DEDUP_REMOVED lines=10> */
.L_x_48:
[----:B------:R-:W-:Y:S05]  /*0b90*/  BSYNC.RECONVERGENT B6 ;  /* 0x0000000000067941 */ /* 0x000fea0003800200 */
.L_x_45:
[----:B------:R-:W-:Y:S01]  /*0ba0*/  ISETP.NE.AND P0, PT, R24, 0x1, PT ;  /* 0x000000011800780c */ /* 0x000fe20003f05270 */
[----:B------:R-:W-:-:S12]  /*0bb0*/  BSSY.RECONVERGENT B7, `(.L_x_44) ;  /* 0x0000038000077945 */ /* 0x000fd80003800200 */
[----:B------:R-:W-:Y:S05]  /*0bc0*/  @!P0 BRA `(.L_x_49) ;  /* 0x0000000000d88947 */ /* 0x000fea0003800000 */
        /* <DEDUP_REMOVED lines=11> */
[----:B-1----:R-:W-:Y:S01]  /*0c80*/  IMAD.U32 R4, RZ, RZ, UR4 ;  /* 0x00000004ff047e24 */ /* 0x002fe2000f8e00ff */
[----:B0-----:R-:W-:-:S07]  /*0c90*/  MOV R5, UR5 ;  /* 0x0000000500057c02 */ /* 0x001fce0008000f00 */
[----:B------:R-:W-:-:S07]  /*0ca0*/  LEPC R20, `(.L_x_52) ;  /* 0x000000001014794e */ /* 0x000fce0000000000 */
[----:B--2---:R-:W-:Y:S05]  /*0cb0*/  CALL.ABS.NOINC R8 ;  /* 0x0000000008007343 */ /* 0x004fea0003c00000 */
.L_x_52:
[----:B------:R-:W-:Y:S05]  /*0cc0*/  BRA `(.L_x_53) ;  /* 0x0000000000287947 */ /* 0x000fea0003800000 */
.L_x_51:
        /* <DEDUP_REMOVED lines=10> */
.L_x_53:
[----:B------:R-:W-:Y:S05]  /*0d70*/  BSYNC.RECONVERGENT B6 ;  /* 0x0000000000067941 */ /* 0x000fea0003800200 */
.L_x_50:
[----:B------:R-:W-:-:S13]  /*0d80*/  ISETP.NE.AND P0, PT, R24, 0x2, PT ;  /* 0x000000021800780c */ /* 0x000fda0003f05270 */
[----:B------:R-:W-:Y:S05]  /*0d90*/  @!P0 BRA `(.L_x_49) ;  /* 0x0000000000648947 */ /* 0x000fea0003800000 */
[----:B------:R-:W2:Y:S02]  /*0da0*/  LDG.E.U16 R16, desc[UR36][R16.64+0x4] ;  /* 0x0000042410107981 */ /* 0x000ea4000c1e1500 */
[----:B--2---:R-:W-:-:S04]  /*0db0*/  PRMT R0, R16, 0x9910, RZ ;  /* 0x0000991010007816 */ /* 0x004fc800000000ff */
[----:B------:R-:W-:-:S13]  /*0dc0*/  ISETP.GE.AND P0, PT, R0, RZ, PT ;  /* 0x000000ff0000720c */ /* 0x000fda0003f06270 */
[----:B------:R-:W-:Y:S05]  /*0dd0*/  @!P0 BRA `(.L_x_54) ;  /* 0x00000000002c8947 */ /* 0x000fea0003800000 */
[----:B------:R-:W-:Y:S01]  /*0de0*/  MOV R0, 0x18 ;  /* 0x0000001800007802 */ /* 0x000fe20000000f00 */
[----:B------:R0:W-:Y:S01]  /*0df0*/  STL [R1], R16 ;  /* 0x0000001001007387 */ /* 0x0001e20000100800 */
[----:B------:R-:W1:Y:S01]  /*0e00*/  LDCU.64 UR4, c[0x4][0x8] ;  /* 0x01000100ff0477ac */ /* 0x000e620008000a00 */
[----:B------:R-:W-:Y:S01]  /*0e10*/  IMAD.MOV.U32 R6, RZ, RZ, R18 ;  /* 0x000000ffff067224 */ /* 0x000fe200078e0012 */
[----:B------:R0:W2:Y:S01]  /*0e20*/  LDC.64 R8, c[0x4][R0] ;  /* 0x0100000000087b82 */ /* 0x0000a20000000a00 */
[----:B------:R-:W-:Y:S01]  /*0e30*/  MOV R7, R2 ;  /* 0x0000000200077202 */ /* 0x000fe20000000f00 */
[----:B-1----:R-:W-:Y:S02]  /*0e40*/  IMAD.U32 R4, RZ, RZ, UR4 ;  /* 0x00000004ff047e24 */ /* 0x002fe4000f8e00ff */
[----:B0-----:R-:W-:-:S07]  /*0e50*/  IMAD.U32 R5, RZ, RZ, UR5 ;  /* 0x00000005ff057e24 */ /* 0x001fce000f8e00ff */
[----:B------:R-:W-:-:S07]  /*0e60*/  LEPC R20, `(.L_x_55) ;  /* 0x000000001014794e */ /* 0x000fce0000000000 */
[----:B--2---:R-:W-:Y:S05]  /*0e70*/  CALL.ABS.NOINC R8 ;  /* 0x0000000008007343 */ /* 0x004fea0003c00000 */
.L_x_55:
[----:B------:R-:W-:Y:S05]  /*0e80*/  BRA `(.L_x_49) ;  /* 0x0000000000287947 */ /* 0x000fea0003800000 */
.L_x_54:
[----:B------:R-:W-:Y:S01]  /*0e90*/  MOV R3, 0x18 ;  /* 0x0000001800037802 */ /* 0x000fe20000000f00 */
[----:B------:R0:W-:Y:S01]  /*0ea0*/  STL [R1], R0 ;  /* 0x0000000001007387 */ /* 0x0001e20000100800 */
[----:B------:R-:W1:Y:S01]  /*0eb0*/  LDCU.64 UR4, c[0x4][URZ] ;  /* 0x01000000ff0477ac */ /* 0x000e620008000a00 */
[----:B------:R-:W-:Y:S01]  /*0ec0*/  IMAD.MOV.U32 R6, RZ, RZ, R18 ;  /* 0x000000ffff067224 */ /* 0x000fe200078e0012 */
[----:B------:R0:W2:Y:S01]  /*0ed0*/  LDC.64 R8, c[0x4][R3] ;  /* 0x0100000003087b82 */ /* 0x0000a20000000a00 */
[----:B------:R-:W-:Y:S02]  /*0ee0*/  IMAD.MOV.U32 R7, RZ, RZ, R2 ;  /* 0x000000ffff077224 */ /* 0x000fe400078e0002 */
[----:B-1----:R-:W-:Y:S02]  /*0ef0*/  IMAD.U32 R4, RZ, RZ, UR4 ;  /* 0x00000004ff047e24 */ /* 0x002fe4000f8e00ff */
[----:B0-----:R-:W-:-:S07]  /*0f00*/  IMAD.U32 R5, RZ, RZ, UR5 ;  /* 0x00000005ff057e24 */ /* 0x001fce000f8e00ff */
[----:B------:R-:W-:-:S07]  /*0f10*/  LEPC R20, `(.L_x_49) ;  /* 0x000000001014794e */ /* 0x000fce0000000000 */
[----:B--2---:R-:W-:Y:S05]  /*0f20*/  CALL.ABS.NOINC R8 ;  /* 0x0000000008007343 */ /* 0x004fea0003c00000 */
.L_x_49:
[----:B------:R-:W-:Y:S05]  /*0f30*/  BSYNC.RECONVERGENT B7 ;  /* 0x0000000000077941 */ /* 0x000fea0003800200 */
.L_x_44:
[----:B------:R-:W-:Y:S01]  /*0f40*/  MOV R0, 0x18 ;  /* 0x0000001800007802 */ /* 0x000fe20000000f00 */
[----:B------:R-:W0:Y:S01]  /*0f50*/  LDCU.64 UR4, c[0x4][0x10] ;  /* 0x01000200ff0477ac */ /* 0x000e220008000a00 */
[----:B------:R-:W-:Y:S02]  /*0f60*/  CS2R R6, SRZ ;  /* 0x0000000000067805 */ /* 0x000fe4000001ff00 */
[----:B------:R2:W3:Y:S01]  /*0f70*/  LDC.64 R8, c[0x4][R0] ;  /* 0x0100000000087b82 */ /* 0x0004e20000000a00 */
[----:B0-----:R-:W-:Y:S02]  /*0f80*/  IMAD.U32 R4, RZ, RZ, UR4 ;  /* 0x00000004ff047e24 */ /* 0x001fe4000f8e00ff */
[----:B--2---:R-:W-:-:S07]  /*0f90*/  IMAD.U32 R5, RZ, RZ, UR5 ;  /* 0x00000005ff057e24 */ /* 0x004fce000f8e00ff */
[----:B------:R-:W-:-:S07]  /*0fa0*/  LEPC R20, `(.L_x_56) ;  /* 0x000000001014794e */ /* 0x000fce0000000000 */
[----:B-1-3--:R-:W-:Y:S05]  /*0fb0*/  CALL.ABS.NOINC R8 ;  /* 0x0000000008007343 */ /* 0x00afea0003c00000 */
.L_x_56:
[----:B------:R-:W-:-:S13]  /*0fc0*/  ISETP.NE.AND P6, PT, R23, RZ, PT ;  /* 0x000000ff1700720c */ /* 0x000fda0003fc5270 */
[----:B------:R-:W-:Y:S05]  /*0fd0*/  @P6 BRA `(.L_x_57) ;  /* 0xfffffff000486947 */ /* 0x000fea000383ffff */
[----:B------:R-:W-:Y:S05]  /*0fe0*/  BSYNC.RECONVERGENT B8 ;  /* 0x0000000000087941 */ /* 0x000fea0003800200 */
.L_x_24:
[----:B------:R-:W-:Y:S01]  /*0ff0*/  MOV R0, 0x18 ;  /* 0x0000001800007802 */ /* 0x000fe20000000f00 */
[----:B------:R-:W0:Y:S01]  /*1000*/  LDCU.64 UR4, c[0x4][0x10] ;  /* 0x01000200ff0477ac */ /* 0x000e220008000a00 */
[----:B------:R-:W-:Y:S02]  /*1010*/  CS2R R6, SRZ ;  /* 0x0000000000067805 */ /* 0x000fe4000001ff00 */
[----:B------:R1:W2:Y:S01]  /*1020*/  LDC.64 R2, c[0x4][R0] ;  /* 0x0100000000027b82 */ /* 0x0002a20000000a00 */
[----:B0-----:R-:W-:Y:S02]  /*1030*/  IMAD.U32 R4, RZ, RZ, UR4 ;  /* 0x00000004ff047e24 */ /* 0x001fe4000f8e00ff */
[----:B-1----:R-:W-:-:S07]  /*1040*/  IMAD.U32 R5, RZ, RZ, UR5 ;  /* 0x00000005ff057e24 */ /* 0x002fce000f8e00ff */
[----:B------:R-:W-:-:S07]  /*1050*/  LEPC R20, `(.L_x_58) ;  /* 0x000000001014794e */ /* 0x000fce0000000000 */
[----:B--2---:R-:W-:Y:S05]  /*1060*/  CALL.ABS.NOINC R2 ;  /* 0x0000000002007343 */ /* 0x004fea0003c00000 */
.L_x_58:
[----:B------:R-:W-:Y:S05]  /*1070*/  EXIT ;  /* 0x000000000000794d */ /* 0x000fea0003800000 */
.L_x_59:
        /* <DEDUP_REMOVED lines=16> */
.L_x_63:


//--------------------- .nv.global.init           --------------------------
	.section	.nv.global.init,"aw",@progbits
.nv.global.init:
	.type		$str$2,@object
	.size		$str$2,($str - $str$2)
$str$2:
        /*0000*/ 	.byte	0x0a, 0x00
	.type		$str,@object
	.size		$str,($str$1 - $str)
$str:
        /*0002*/ 	.byte	0x25, 0x68, 0x64, 0x20, 0x00
	.type		$str$1,@object
	.size		$str$1,(.L_1 - $str$1)
$str$1:
        /*0007*/ 	.byte	0x20, 0x25, 0x68, 0x64, 0x20, 0x00
.L_1:


//--------------------- .nv.shared._Z17detectStableStatePsS_i --------------------------
	.section	.nv.shared._Z17detectStableStatePsS_i,"aw",@nobits
	.sectionflags	@""
	.align	16
.nv.shared._Z17detectStableStatePsS_i:
	.zero		1152


//--------------------- .nv.shared.reserved.0     --------------------------
	.section	.nv.shared.reserved.0,"aw",@nobits
	.weak		__nv_reservedSMEM_offset_0_alias
	.size		__nv_reservedSMEM_offset_0_alias, 0, 64
	.other		__nv_reservedSMEM_offset_0_alias,@"STO_CUDA_RESERVED_SHARED STV_DEFAULT"
__nv_reservedSMEM_offset_0_alias:
	.zero		0
	.zero		64


//--------------------- .nv.shared._Z13simulateIsingiiPsS_ii --------------------------
	.section	.nv.shared._Z13simulateIsingiiPsS_ii,"aw",@nobits
	.sectionflags	@""
	.align	16
	.zero		1024


//--------------------- .nv.shared._Z16completeWrappingPsi --------------------------
	.section	.nv.shared._Z16completeWrappingPsi,"aw",@nobits
	.sectionflags	@""
	.align	16
	.zero		1024


//--------------------- .nv.shared._Z11debugPrintsPsi --------------------------
	.section	.nv.shared._Z11debugPrintsPsi,"aw",@nobits
	.sectionflags	@""
	.align	16
	.zero		1024


//--------------------- .nv.constant0._Z17detectStableStatePsS_i --------------------------
	.section	.nv.constant0._Z17detectStableStatePsS_i,"a",@progbits
	.sectionflags	@""
	.align	4
.nv.constant0._Z17detectStableStatePsS_i:
	.zero		916


//--------------------- .nv.constant0._Z13simulateIsingiiPsS_ii --------------------------
	.section	.nv.constant0._Z13simulateIsingiiPsS_ii,"a",@progbits
	.sectionflags	@""
	.align	4
.nv.constant0._Z13simulateIsingiiPsS_ii:
	.zero		928


//--------------------- .nv.constant0._Z16completeWrappingPsi --------------------------
	.section	.nv.constant0._Z16completeWrappingPsi,"a",@progbits
	.sectionflags	@""
	.align	4
.nv.constant0._Z16completeWrappingPsi:
	.zero		908


//--------------------- .nv.constant0._Z11debugPrintsPsi --------------------------
	.section	.nv.constant0._Z11debugPrintsPsi,"a",@progbits
	.sectionflags	@""
	.align	4
.nv.constant0._Z11debugPrintsPsi:
	.zero		908


//--------------------- SYMBOLS --------------------------

	.type		.nv.reservedSmem.offset0,@object
	.size		.nv.reservedSmem.offset0,0x4
	.type		.nv.reservedSmem.cap,@object
	.size		.nv.reservedSmem.cap,0x4
	.type		vprintf,@function
